// auto-generated by cutlass_sweep.conv — config: {"arch": "sm_100", "cluster_m": 2, "cluster_n": 1, "conv_kind": "fprop", "dtype": "e4m3", "ndim": 3, "tile_k": 64, "tile_m": 256, "tile_n": 64}
#include "cutlass/cutlass.h"
#include "cute/tensor.hpp"
#include "cutlass/kernel_hardware_info.hpp"
#include "cutlass/conv/convolution.h"
#include "cutlass/conv/dispatch_policy.hpp"
#include "cutlass/conv/collective/collective_builder.hpp"
#include "cutlass/conv/kernel/conv_universal.hpp"
#include "cutlass/conv/device/conv_universal_adapter.hpp"
#include "cutlass/epilogue/collective/collective_builder.hpp"

using namespace cute;
using Elem = cutlass::float_e4m3_t;
using Acc  = float;
using LayoutAB = cutlass::layout::TensorNDHWC;
using LayoutC  = cutlass::layout::TensorNDHWC;
constexpr auto ConvOp = cutlass::conv::Operator::kFprop;
using TileShape    = Shape<_256, _64, Shape<_64>>;
using ClusterShape = Shape<_2, _1, _1>;

using CollectiveEpilogue = typename cutlass::epilogue::collective::CollectiveBuilder<
    cutlass::arch::Sm100, cutlass::arch::OpClassTensorOp,
    TileShape, ClusterShape,
    cutlass::epilogue::collective::EpilogueTileAuto,
    Acc, Acc,
    Elem, LayoutC, 128 / cutlass::sizeof_bits<Elem>::value,
    Elem, LayoutC, 128 / cutlass::sizeof_bits<Elem>::value,
    cutlass::epilogue::collective::EpilogueScheduleAuto
  >::CollectiveOp;

using CollectiveMainloop = typename cutlass::conv::collective::CollectiveBuilder<
    cutlass::arch::Sm100, cutlass::arch::OpClassTensorOp, ConvOp,
    Elem, LayoutAB, 128 / cutlass::sizeof_bits<Elem>::value,
    Elem, LayoutAB, 128 / cutlass::sizeof_bits<Elem>::value,
    Acc,
    TileShape, ClusterShape,
    cutlass::conv::collective::StageCountAutoCarveout<
        static_cast<int>(sizeof(typename CollectiveEpilogue::SharedStorage))>,
    cutlass::conv::collective::KernelScheduleAuto
  >::CollectiveOp;

using ProblemShape = cutlass::conv::ConvProblemShape<
    ConvOp, CollectiveMainloop::DispatchPolicy::NumSpatialDimensions>;
using ConvKernel = cutlass::conv::kernel::ConvUniversal<
    ProblemShape, CollectiveMainloop, CollectiveEpilogue>;
using Conv = cutlass::conv::device::ConvUniversalAdapter<ConvKernel>;

auto* _anchor = &cutlass::device_kernel<ConvKernel>;


// ===== COMPILED SASS (sm_100a) =====

	.target	sm_100a

	.elftype	@"ET_EXEC"


//--------------------- .note.nv.tkinfo           --------------------------
	.section	.note.nv.tkinfo,"",@"SHT_NOTE"
	.sectionflags	@"SHF_NOTE_NV_TKINFO"
	.tkinfo
        /*0018*/ 	.word	0x00000002
        /*0030*/ 	.string	""
        /*0030*/ 	.string	"ptxas"
        /*0030*/ 	.string	"Cuda compilation tools, release 13.0, V13.0.88"
        /*0030*/ 	.string	"Build cuda_13.0.r13.0/compiler.36424714_0"
        /*0030*/ 	.string	"-arch sm_100a -m 64 "



//--------------------- .note.nv.cuinfo           --------------------------
	.section	.note.nv.cuinfo,"",@"SHT_NOTE"
	.sectionflags	@"SHF_NOTE_NV_CUINFO"
        /*0018*/ 	.short	0x0002
        /*001a*/ 	.short	0x0064
        /*001c*/ 	.short	0x0082
	.zero		2


//--------------------- .nv.info                  --------------------------
	.section	.nv.info,"",@"SHT_CUDA_INFO"
	.align	4


	//----- nvinfo : EIATTR_REGCOUNT
	.align		4
        /*0000*/ 	.byte	0x04, 0x2f
        /*0002*/ 	.short	(.L_19 - .L_18)
	.align		4
.L_18:
        /*0004*/ 	.word	index@(_ZN7cutlass13device_kernelINS_4conv6kernel13ConvUniversalINS1_16ConvProblemShapeILNS1_8OperatorE0ELi3EEENS1_10collective14CollectiveConvINS1_47MainloopSm100TmaUmmaWarpSpecializedImplicitGemmILS5_0ELi20ELi3ELi1ELi2EN4cute5tupleIJNSA_1CILi2EEENSC_ILi1EEESE_EEEEENSB_IJNSC_ILi256EEENSC_ILi64EEENSB_IJSI_EEEEEENS_12float_e4m3_tESL_NSA_8TiledMMAINSA_8MMA_AtomIJNSA_10MMA_TraitsINSA_25SM100_MMA_F8F6F4_2x1SM_SSEJSL_SL_fSH_SI_NSA_17integral_constantINSA_4UMMA5MajorELSS_0EEEST_NSQ_INSR_7ScaleInELSU_0EEESV_EEEEEENSA_6LayoutINSB_IJSE_SE_SE_EEENSB_IJNSC_ILi0EEES10_S10_EEEEENSB_IJNSA_10UnderscoreES13_S13_EEEEENS7_6detail27Sm100ImplicitGemmTileTraitsINSA_25SM100_TMA_2SM_LOAD_IM2COLENSA_14ComposedLayoutINSA_7SwizzleILi2ELi4ELi3EEENSA_18smem_ptr_flag_bitsILi8EEENSY_INSB_IJNSC_ILi8EEESI_EEENSB_IJSI_SE_EEEEEEEvEENS17_INSA_18SM100_TMA_2SM_LOADES1I_vEEEENS_8epilogue10collective18CollectiveEpilogueINS1N_23Sm100TmaWarpSpecializedILi1ELi1ELi64ELb0ELb0EEEJNSB_IJNSC_ILi128EEESI_SJ_EEENSB_IJNSY_IS1S_SE_EENSY_ISI_SE_EEEEESL_NSB_IJNSB_IJllllEEESE_S10_EEESL_S1Y_NS1N_6fusion15FusionCallbacksIS1R_NS1Z_17LinearCombinationISL_fSL_fLNS_15FloatRoundStyleE2EEES1T_S1W_JEEENSA_5SM1004TMEM4LOAD26SM100_TMEM_LOAD_32dp32b64xENSA_20SM90_TMA_LOAD_IM2COLES1I_NSA_39AutoVectorizingCopyWithAssumedAlignmentILi128EEENSA_21SM90_TMA_STORE_IM2COLES1I_S2B_S2B_EEEvvEEEEvNT_6ParamsE)
        /*0008*/ 	.word	0x0000009b


	//----- nvinfo : EIATTR_FRAME_SIZE
	.align		4
.L_19:
        /*000c*/ 	.byte	0x04, 0x11
        /*000e*/ 	.short	(.L_21 - .L_20)
	.align		4
.L_20:
        /*0010*/ 	.word	index@($__internal_2_$__cuda_sm10x_tcgen05_guardrail_trap_unallocated_columns_being_dealloced)
        /*0014*/ 	.word	0x00000008


	//----- nvinfo : EIATTR_FRAME_SIZE
	.align		4
.L_21:
        /*0018*/ 	.byte	0x04, 0x11
        /*001a*/ 	.short	(.L_23 - .L_22)
	.align		4
.L_22:
        /*001c*/ 	.word	index@($__internal_1_$__cuda_sm10x_tcgen05_guardrail_trap_phase_invalid_during_alloc)
        /*0020*/ 	.word	0x00000008


	//----- nvinfo : EIATTR_FRAME_SIZE
	.align		4
.L_23:
        /*0024*/ 	.byte	0x04, 0x11
        /*0026*/ 	.short	(.L_25 - .L_24)
	.align		4
.L_24:
        /*0028*/ 	.word	index@($__internal_0_$__cuda_sm10x_tcgen05_guardrail_trap_col_being_dealloced_not_returned_by_alloc)
        /*002c*/ 	.word	0x00000008


	//----- nvinfo : EIATTR_FRAME_SIZE
	.align		4
.L_25:
        /*0030*/ 	.byte	0x04, 0x11
        /*0032*/ 	.short	(.L_27 - .L_26)
	.align		4
.L_26:
        /*0034*/ 	.word	index@(_ZN7cutlass13device_kernelINS_4conv6kernel13ConvUniversalINS1_16ConvProblemShapeILNS1_8OperatorE0ELi3EEENS1_10collective14CollectiveConvINS1_47MainloopSm100TmaUmmaWarpSpecializedImplicitGemmILS5_0ELi20ELi3ELi1ELi2EN4cute5tupleIJNSA_1CILi2EEENSC_ILi1EEESE_EEEEENSB_IJNSC_ILi256EEENSC_ILi64EEENSB_IJSI_EEEEEENS_12float_e4m3_tESL_NSA_8TiledMMAINSA_8MMA_AtomIJNSA_10MMA_TraitsINSA_25SM100_MMA_F8F6F4_2x1SM_SSEJSL_SL_fSH_SI_NSA_17integral_constantINSA_4UMMA5MajorELSS_0EEEST_NSQ_INSR_7ScaleInELSU_0EEESV_EEEEEENSA_6LayoutINSB_IJSE_SE_SE_EEENSB_IJNSC_ILi0EEES10_S10_EEEEENSB_IJNSA_10UnderscoreES13_S13_EEEEENS7_6detail27Sm100ImplicitGemmTileTraitsINSA_25SM100_TMA_2SM_LOAD_IM2COLENSA_14ComposedLayoutINSA_7SwizzleILi2ELi4ELi3EEENSA_18smem_ptr_flag_bitsILi8EEENSY_INSB_IJNSC_ILi8EEESI_EEENSB_IJSI_SE_EEEEEEEvEENS17_INSA_18SM100_TMA_2SM_LOADES1I_vEEEENS_8epilogue10collective18CollectiveEpilogueINS1N_23Sm100TmaWarpSpecializedILi1ELi1ELi64ELb0ELb0EEEJNSB_IJNSC_ILi128EEESI_SJ_EEENSB_IJNSY_IS1S_SE_EENSY_ISI_SE_EEEEESL_NSB_IJNSB_IJllllEEESE_S10_EEESL_S1Y_NS1N_6fusion15FusionCallbacksIS1R_NS1Z_17LinearCombinationISL_fSL_fLNS_15FloatRoundStyleE2EEES1T_S1W_JEEENSA_5SM1004TMEM4LOAD26SM100_TMEM_LOAD_32dp32b64xENSA_20SM90_TMA_LOAD_IM2COLES1I_NSA_39AutoVectorizingCopyWithAssumedAlignmentILi128EEENSA_21SM90_TMA_STORE_IM2COLES1I_S2B_S2B_EEEvvEEEEvNT_6ParamsE)
        /*0038*/ 	.word	0x00000008


	//----- nvinfo : EIATTR_MIN_STACK_SIZE
	.align		4
.L_27:
        /*003c*/ 	.byte	0x04, 0x12
        /*003e*/ 	.short	(.L_29 - .L_28)
	.align		4
.L_28:
        /*0040*/ 	.word	index@(_ZN7cutlass13device_kernelINS_4conv6kernel13ConvUniversalINS1_16ConvProblemShapeILNS1_8OperatorE0ELi3EEENS1_10collective14CollectiveConvINS1_47MainloopSm100TmaUmmaWarpSpecializedImplicitGemmILS5_0ELi20ELi3ELi1ELi2EN4cute5tupleIJNSA_1CILi2EEENSC_ILi1EEESE_EEEEENSB_IJNSC_ILi256EEENSC_ILi64EEENSB_IJSI_EEEEEENS_12float_e4m3_tESL_NSA_8TiledMMAINSA_8MMA_AtomIJNSA_10MMA_TraitsINSA_25SM100_MMA_F8F6F4_2x1SM_SSEJSL_SL_fSH_SI_NSA_17integral_constantINSA_4UMMA5MajorELSS_0EEEST_NSQ_INSR_7ScaleInELSU_0EEESV_EEEEEENSA_6LayoutINSB_IJSE_SE_SE_EEENSB_IJNSC_ILi0EEES10_S10_EEEEENSB_IJNSA_10UnderscoreES13_S13_EEEEENS7_6detail27Sm100ImplicitGemmTileTraitsINSA_25SM100_TMA_2SM_LOAD_IM2COLENSA_14ComposedLayoutINSA_7SwizzleILi2ELi4ELi3EEENSA_18smem_ptr_flag_bitsILi8EEENSY_INSB_IJNSC_ILi8EEESI_EEENSB_IJSI_SE_EEEEEEEvEENS17_INSA_18SM100_TMA_2SM_LOADES1I_vEEEENS_8epilogue10collective18CollectiveEpilogueINS1N_23Sm100TmaWarpSpecializedILi1ELi1ELi64ELb0ELb0EEEJNSB_IJNSC_ILi128EEESI_SJ_EEENSB_IJNSY_IS1S_SE_EENSY_ISI_SE_EEEEESL_NSB_IJNSB_IJllllEEESE_S10_EEESL_S1Y_NS1N_6fusion15FusionCallbacksIS1R_NS1Z_17LinearCombinationISL_fSL_fLNS_15FloatRoundStyleE2EEES1T_S1W_JEEENSA_5SM1004TMEM4LOAD26SM100_TMEM_LOAD_32dp32b64xENSA_20SM90_TMA_LOAD_IM2COLES1I_NSA_39AutoVectorizingCopyWithAssumedAlignmentILi128EEENSA_21SM90_TMA_STORE_IM2COLES1I_S2B_S2B_EEEvvEEEEvNT_6ParamsE)
        /*0044*/ 	.word	0x00000008
.L_29:


//--------------------- .nv.compat                --------------------------
	.section	.nv.compat,"",@"SHT_CUDA_COMPAT_INFO"
	.align	4
        /*0000*/ 	.byte	0x02, 0x09, 0x01, 0x00, 0x02, 0x02, 0x02, 0x00, 0x02, 0x05, 0x05, 0x00, 0x03, 0x07, 0x01, 0x01
        /*0010*/ 	.byte	0x02, 0x03, 0x01, 0x00, 0x02, 0x06, 0x01, 0x00, 0x04, 0x0b, 0x08, 0x00, 0x09, 0x00, 0x00, 0x00
        /*0020*/ 	.byte	0x00, 0x00, 0x00, 0x00


//--------------------- .nv.info._ZN7cutlass13device_kernelINS_4conv6kernel13ConvUniversalINS1_16ConvProblemShapeILNS1_8OperatorE0ELi3EEENS1_10collective14CollectiveConvINS1_47MainloopSm100TmaUmmaWarpSpecializedImplicitGemmILS5_0ELi20ELi3ELi1ELi2EN4cute5tupleIJNSA_1CILi2EEENSC_ILi1EEESE_EEEEENSB_IJNSC_ILi256EEENSC_ILi64EEENSB_IJSI_EEEEEENS_12float_e4m3_tESL_NSA_8TiledMMAINSA_8MMA_AtomIJNSA_10MMA_TraitsINSA_25SM100_MMA_F8F6F4_2x1SM_SSEJSL_SL_fSH_SI_NSA_17integral_constantINSA_4UMMA5MajorELSS_0EEEST_NSQ_INSR_7ScaleInELSU_0EEESV_EEEEEENSA_6LayoutINSB_IJSE_SE_SE_EEENSB_IJNSC_ILi0EEES10_S10_EEEEENSB_IJNSA_10UnderscoreES13_S13_EEEEENS7_6detail27Sm100ImplicitGemmTileTraitsINSA_25SM100_TMA_2SM_LOAD_IM2COLENSA_14ComposedLayoutINSA_7SwizzleILi2ELi4ELi3EEENSA_18smem_ptr_flag_bitsILi8EEENSY_INSB_IJNSC_ILi8EEESI_EEENSB_IJSI_SE_EEEEEEEvEENS17_INSA_18SM100_TMA_2SM_LOADES1I_vEEEENS_8epilogue10collective18CollectiveEpilogueINS1N_23Sm100TmaWarpSpecializedILi1ELi1ELi64ELb0ELb0EEEJNSB_IJNSC_ILi128EEESI_SJ_EEENSB_IJNSY_IS1S_SE_EENSY_ISI_SE_EEEEESL_NSB_IJNSB_IJllllEEESE_S10_EEESL_S1Y_NS1N_6fusion15FusionCallbacksIS1R_NS1Z_17LinearCombinationISL_fSL_fLNS_15FloatRoundStyleE2EEES1T_S1W_JEEENSA_5SM1004TMEM4LOAD26SM100_TMEM_LOAD_32dp32b64xENSA_20SM90_TMA_LOAD_IM2COLES1I_NSA_39AutoVectorizingCopyWithAssumedAlignmentILi128EEENSA_21SM90_TMA_STORE_IM2COLES1I_S2B_S2B_EEEvvEEEEvNT_6ParamsE --------------------------
	.section	.nv.info._ZN7cutlass13device_kernelINS_4conv6kernel13ConvUniversalINS1_16ConvProblemShapeILNS1_8OperatorE0ELi3EEENS1_10collective14CollectiveConvINS1_47MainloopSm100TmaUmmaWarpSpecializedImplicitGemmILS5_0ELi20ELi3ELi1ELi2EN4cute5tupleIJNSA_1CILi2EEENSC_ILi1EEESE_EEEEENSB_IJNSC_ILi256EEENSC_ILi64EEENSB_IJSI_EEEEEENS_12float_e4m3_tESL_NSA_8TiledMMAINSA_8MMA_AtomIJNSA_10MMA_TraitsINSA_25SM100_MMA_F8F6F4_2x1SM_SSEJSL_SL_fSH_SI_NSA_17integral_constantINSA_4UMMA5MajorELSS_0EEEST_NSQ_INSR_7ScaleInELSU_0EEESV_EEEEEENSA_6LayoutINSB_IJSE_SE_SE_EEENSB_IJNSC_ILi0EEES10_S10_EEEEENSB_IJNSA_10UnderscoreES13_S13_EEEEENS7_6detail27Sm100ImplicitGemmTileTraitsINSA_25SM100_TMA_2SM_LOAD_IM2COLENSA_14ComposedLayoutINSA_7SwizzleILi2ELi4ELi3EEENSA_18smem_ptr_flag_bitsILi8EEENSY_INSB_IJNSC_ILi8EEESI_EEENSB_IJSI_SE_EEEEEEEvEENS17_INSA_18SM100_TMA_2SM_LOADES1I_vEEEENS_8epilogue10collective18CollectiveEpilogueINS1N_23Sm100TmaWarpSpecializedILi1ELi1ELi64ELb0ELb0EEEJNSB_IJNSC_ILi128EEESI_SJ_EEENSB_IJNSY_IS1S_SE_EENSY_ISI_SE_EEEEESL_NSB_IJNSB_IJllllEEESE_S10_EEESL_S1Y_NS1N_6fusion15FusionCallbacksIS1R_NS1Z_17LinearCombinationISL_fSL_fLNS_15FloatRoundStyleE2EEES1T_S1W_JEEENSA_5SM1004TMEM4LOAD26SM100_TMEM_LOAD_32dp32b64xENSA_20SM90_TMA_LOAD_IM2COLES1I_NSA_39AutoVectorizingCopyWithAssumedAlignmentILi128EEENSA_21SM90_TMA_STORE_IM2COLES1I_S2B_S2B_EEEvvEEEEvNT_6ParamsE,"",@"SHT_CUDA_INFO"
	.sectionflags	@""
	.align	4


	//----- nvinfo : EIATTR_CUDA_API_VERSION
	.align		4
        /*0000*/ 	.byte	0x04, 0x37
        /*0002*/ 	.short	(.L_31 - .L_30)
.L_30:
        /*0004*/ 	.word	0x00000082


	//----- nvinfo : EIATTR_KPARAM_INFO
	.align		4
.L_31:
        /*0008*/ 	.byte	0x04, 0x17
        /*000a*/ 	.short	(.L_33 - .L_32)
.L_32:
        /*000c*/ 	.word	0x00000000
        /*0010*/ 	.short	0x0000
        /*0012*/ 	.short	0x0000
        /*0014*/ 	.byte	0x00, 0xf0, 0x01, 0x24


	//----- nvinfo : EIATTR_AT_ENTRY_FRAGMENTS
	.align		4
.L_33:
        /*0018*/ 	.byte	0x04, 0x4f
        /*001a*/ 	.short	(.L_35 - .L_34)


	//   ....[0]....
.L_34:
        /*001c*/ 	.word	0x00000007


	//----- nvinfo : EIATTR_RESERVED_SMEM_USED
	.align		4
.L_35:
        /*0020*/ 	.byte	0x01, 0x41
	.zero		2


	//----- nvinfo : EIATTR_SPARSE_MMA_MASK
	.align		4
        /*0024*/ 	.byte	0x03, 0x50
        /*0026*/ 	.short	0x0000


	//----- nvinfo : EIATTR_TCGEN05_2CTA_USED
	.align		4
        /*0028*/ 	.byte	0x01, 0x52
	.zero		2


	//----- nvinfo : EIATTR_MAXREG_COUNT
	.align		4
        /*002c*/ 	.byte	0x03, 0x1b
        /*002e*/ 	.short	0x00ff


	//----- nvinfo : EIATTR_NUM_BARRIERS
	.align		4
        /*0030*/ 	.byte	0x02, 0x4c
        /*0032*/ 	.byte	0x07
	.zero		1


	//----- nvinfo : EIATTR_EXTERNS
	.align		4
        /*0034*/ 	.byte	0x04, 0x0f
        /*0036*/ 	.short	(.L_37 - .L_36)


	//   ....[0]....
	.align		4
.L_36:
        /*0038*/ 	.word	index@(__assertfail)


	//----- nvinfo : EIATTR_MERCURY_ISA_VERSION
	.align		4
.L_37:
        /*003c*/ 	.byte	0x03, 0x5f
        /*003e*/ 	.short	0x0101


	//----- nvinfo : EIATTR_INT_WARP_WIDE_INSTR_OFFSETS
	.align		4
        /*0040*/ 	.byte	0x04, 0x31
        /*0042*/ 	.short	(.L_39 - .L_38)


	//   ....[0]....
.L_38:
        /*0044*/ 	.word	0x00000e20


	//   ....[1]....
        /*0048*/ 	.word	0x00000ed0


	//   ....[2]....
        /*004c*/ 	.word	0x00004ed0


	//   ....[3]....
        /*0050*/ 	.word	0x00004ef0


	//   ....[4]....
        /*0054*/ 	.word	0x00004f20


	//   ....[5]....
        /*0058*/ 	.word	0x00005a90


	//   ....[6]....
        /*005c*/ 	.word	0x00005d00


	//----- nvinfo : EIATTR_COOP_GROUP_MASK_REGIDS
	.align		4
.L_39:
        /*0060*/ 	.byte	0x04, 0x29
        /*0062*/ 	.short	(.L_41 - .L_40)


	//   ....[0]....
.L_40:
        /*0064*/ 	.word	0xffffffff


	//   ....[1]....
        /*0068*/ 	.word	0xffffffff


	//   ....[2]....
        /*006c*/ 	.word	0xffffffff


	//   ....[3]....
        /*0070*/ 	.word	0xffffffff


	//   ....[4]....
        /*0074*/ 	.word	0xffffffff


	//   ....[5]....
        /*0078*/ 	.word	0xffffffff


	//   ....[6]....
        /*007c*/ 	.word	0xffffffff


	//   ....[7]....
        /*0080*/ 	.word	0xffffffff


	//   ....[8]....
        /*0084*/ 	.word	0xffffffff


	//   ....[9]....
        /*0088*/ 	.word	0xffffffff


	//   ....[10]....
        /*008c*/ 	.word	0xffffffff


	//   ....[11]....
        /*0090*/ 	.word	0xffffffff


	//   ....[12]....
        /*0094*/ 	.word	0xffffffff


	//----- nvinfo : EIATTR_COOP_GROUP_INSTR_OFFSETS
	.align		4
.L_41:
        /*0098*/ 	.byte	0x04, 0x28
        /*009a*/ 	.short	(.L_43 - .L_42)


	//   ....[0]....
.L_42:
        /*009c*/ 	.word	0x000000d0


	//   ....[1]....
        /*00a0*/ 	.word	0x00000540


	//   ....[2]....
        /*00a4*/ 	.word	0x00000910


	//   ....[3]....
        /*00a8*/ 	.word	0x00000a50


	//   ....[4]....
        /*00ac*/ 	.word	0x00000b50


	//   ....[5]....
        /*00b0*/ 	.word	0x00000ca0


	//   ....[6]....
        /*00b4*/ 	.word	0x00000f40


	//   ....[7]....
        /*00b8*/ 	.word	0x00002850


	//   ....[8]....
        /*00bc*/ 	.word	0x00003e90


	//   ....[9]....
        /*00c0*/ 	.word	0x00004360


	//   ....[10]....
        /*00c4*/ 	.word	0x00004390


	//   ....[11]....
        /*00c8*/ 	.word	0x00004de0


	//   ....[12]....
        /*00cc*/ 	.word	0x00004ff0


	//----- nvinfo : EIATTR_VRC_CTA_INIT_COUNT
	.align		4
.L_43:
        /*00d0*/ 	.byte	0x02, 0x4a
        /*00d2*/ 	.byte	0x80
	.zero		1


	//----- nvinfo : EIATTR_SYSCALL_OFFSETS
	.align		4
        /*00d4*/ 	.byte	0x04, 0x46
        /*00d6*/ 	.short	(.L_45 - .L_44)


	//   ....[0]....
.L_44:
        /*00d8*/ 	.word	0x00006830


	//   ....[1]....
        /*00dc*/ 	.word	0x00006970


	//   ....[2]....
        /*00e0*/ 	.word	0x00007150


	//----- nvinfo : EIATTR_MBARRIER_INSTR_OFFSETS
	.align		4
.L_45:
        /*00e4*/ 	.byte	0x04, 0x39
        /*00e6*/ 	.short	(.L_47 - .L_46)


	//   ....[0]....
.L_46:
        /*00e8*/ 	.word	0x00000670
        /*00ec*/ 	.word	0x000000ff
        /*00f0*/ 	.word	0x00000000
        /*00f4*/ 	.short	0x0100
        /*00f6*/ 	.byte	0x04
	.zero		1


	//   ....[1]....
        /*00f8*/ 	.word	0x00000680
        /*00fc*/ 	.word	0x000000ff
        /*0100*/ 	.word	0x000000a0
        /*0104*/ 	.short	0x0100
        /*0106*/ 	.byte	0x04
	.zero		1


	//   ....[2]....
        /*0108*/ 	.word	0x00000690
        /*010c*/ 	.word	0x000000ff
        /*0110*/ 	.word	0x00000008
        /*0114*/ 	.short	0x0100
        /*0116*/ 	.byte	0x04
	.zero		1


	//   ....[3]....
        /*0118*/ 	.word	0x000006a0
        /*011c*/ 	.word	0x000000ff
        /*0120*/ 	.word	0x000000a8
        /*0124*/ 	.short	0x0100
        /*0126*/ 	.byte	0x04
	.zero		1


	//   ....[4]....
        /*0128*/ 	.word	0x000006b0
        /*012c*/ 	.word	0x000000ff
        /*0130*/ 	.word	0x00000010
        /*0134*/ 	.short	0x0100
        /*0136*/ 	.byte	0x04
	.zero		1


	//   ....[5]....
        /*0138*/ 	.word	0x000006c0
        /*013c*/ 	.word	0x000000ff
        /*0140*/ 	.word	0x000000b0
        /*0144*/ 	.short	0x0100
        /*0146*/ 	.byte	0x04
	.zero		1


	//   ....[6]....
        /*0148*/ 	.word	0x000006d0
        /*014c*/ 	.word	0x000000ff
        /*0150*/ 	.word	0x00000018
        /*0154*/ 	.short	0x0100
        /*0156*/ 	.byte	0x04
	.zero		1


	//   ....[7]....
        /*0158*/ 	.word	0x000006e0
        /*015c*/ 	.word	0x000000ff
        /*0160*/ 	.word	0x000000b8
        /*0164*/ 	.short	0x0100
        /*0166*/ 	.byte	0x04
	.zero		1


	//   ....[8]....
        /*0168*/ 	.word	0x000006f0
        /*016c*/ 	.word	0x000000ff
        /*0170*/ 	.word	0x00000020
        /*0174*/ 	.short	0x0100
        /*0176*/ 	.byte	0x04
	.zero		1


	//   ....[9]....
        /*0178*/ 	.word	0x00000700
        /*017c*/ 	.word	0x000000ff
        /*0180*/ 	.word	0x000000c0
        /*0184*/ 	.short	0x0100
        /*0186*/ 	.byte	0x04
	.zero		1


	//   ....[10]....
        /*0188*/ 	.word	0x00000710
        /*018c*/ 	.word	0x000000ff
        /*0190*/ 	.word	0x00000028
        /*0194*/ 	.short	0x0100
        /*0196*/ 	.byte	0x04
	.zero		1


	//   ....[11]....
        /*0198*/ 	.word	0x00000720
        /*019c*/ 	.word	0x000000ff
        /*01a0*/ 	.word	0x000000c8
        /*01a4*/ 	.short	0x0100
        /*01a6*/ 	.byte	0x04
	.zero		1


	//   ....[12]....
        /*01a8*/ 	.word	0x00000730
        /*01ac*/ 	.word	0x000000ff
        /*01b0*/ 	.word	0x00000030
        /*01b4*/ 	.short	0x0100
        /*01b6*/ 	.byte	0x04
	.zero		1


	//   ....[13]....
        /*01b8*/ 	.word	0x00000740
        /*01bc*/ 	.word	0x000000ff
        /*01c0*/ 	.word	0x000000d0
        /*01c4*/ 	.short	0x0100
        /*01c6*/ 	.byte	0x04
	.zero		1


	//   ....[14]....
        /*01c8*/ 	.word	0x00000750
        /*01cc*/ 	.word	0x000000ff
        /*01d0*/ 	.word	0x00000038
        /*01d4*/ 	.short	0x0100
        /*01d6*/ 	.byte	0x04
	.zero		1


	//   ....[15]....
        /*01d8*/ 	.word	0x00000760
        /*01dc*/ 	.word	0x000000ff
        /*01e0*/ 	.word	0x000000d8
        /*01e4*/ 	.short	0x0100
        /*01e6*/ 	.byte	0x04
	.zero		1


	//   ....[16]....
        /*01e8*/ 	.word	0x00000770
        /*01ec*/ 	.word	0x000000ff
        /*01f0*/ 	.word	0x00000040
        /*01f4*/ 	.short	0x0100
        /*01f6*/ 	.byte	0x04
	.zero		1


	//   ....[17]....
        /*01f8*/ 	.word	0x00000780
        /*01fc*/ 	.word	0x000000ff
        /*0200*/ 	.word	0x000000e0
        /*0204*/ 	.short	0x0100
        /*0206*/ 	.byte	0x04
	.zero		1


	//   ....[18]....
        /*0208*/ 	.word	0x00000790
        /*020c*/ 	.word	0x000000ff
        /*0210*/ 	.word	0x00000048
        /*0214*/ 	.short	0x0100
        /*0216*/ 	.byte	0x04
	.zero		1


	//   ....[19]....
        /*0218*/ 	.word	0x000007a0
        /*021c*/ 	.word	0x000000ff
        /*0220*/ 	.word	0x000000e8
        /*0224*/ 	.short	0x0100
        /*0226*/ 	.byte	0x04
	.zero		1


	//   ....[20]....
        /*0228*/ 	.word	0x000007b0
        /*022c*/ 	.word	0x000000ff
        /*0230*/ 	.word	0x00000050
        /*0234*/ 	.short	0x0100
        /*0236*/ 	.byte	0x04
	.zero		1


	//   ....[21]....
        /*0238*/ 	.word	0x000007c0
        /*023c*/ 	.word	0x000000ff
        /*0240*/ 	.word	0x000000f0
        /*0244*/ 	.short	0x0100
        /*0246*/ 	.byte	0x04
	.zero		1


	//   ....[22]....
        /*0248*/ 	.word	0x000007d0
        /*024c*/ 	.word	0x000000ff
        /*0250*/ 	.word	0x00000058
        /*0254*/ 	.short	0x0100
        /*0256*/ 	.byte	0x04
	.zero		1


	//   ....[23]....
        /*0258*/ 	.word	0x000007e0
        /*025c*/ 	.word	0x000000ff
        /*0260*/ 	.word	0x000000f8
        /*0264*/ 	.short	0x0100
        /*0266*/ 	.byte	0x04
	.zero		1


	//   ....[24]....
        /*0268*/ 	.word	0x000007f0
        /*026c*/ 	.word	0x000000ff
        /*0270*/ 	.word	0x00000060
        /*0274*/ 	.short	0x0100
        /*0276*/ 	.byte	0x04
	.zero		1


	//   ....[25]....
        /*0278*/ 	.word	0x00000800
        /*027c*/ 	.word	0x000000ff
        /*0280*/ 	.word	0x00000100
        /*0284*/ 	.short	0x0100
        /*0286*/ 	.byte	0x04
	.zero		1


	//   ....[26]....
        /*0288*/ 	.word	0x00000810
        /*028c*/ 	.word	0x000000ff
        /*0290*/ 	.word	0x00000068
        /*0294*/ 	.short	0x0100
        /*0296*/ 	.byte	0x04
	.zero		1


	//   ....[27]....
        /*0298*/ 	.word	0x00000820
        /*029c*/ 	.word	0x000000ff
        /*02a0*/ 	.word	0x00000108
        /*02a4*/ 	.short	0x0100
        /*02a6*/ 	.byte	0x04
	.zero		1


	//   ....[28]....
        /*02a8*/ 	.word	0x00000830
        /*02ac*/ 	.word	0x000000ff
        /*02b0*/ 	.word	0x00000070
        /*02b4*/ 	.short	0x0100
        /*02b6*/ 	.byte	0x04
	.zero		1


	//   ....[29]....
        /*02b8*/ 	.word	0x00000840
        /*02bc*/ 	.word	0x000000ff
        /*02c0*/ 	.word	0x00000110
        /*02c4*/ 	.short	0x0100
        /*02c6*/ 	.byte	0x04
	.zero		1


	//   ....[30]....
        /*02c8*/ 	.word	0x00000850
        /*02cc*/ 	.word	0x000000ff
        /*02d0*/ 	.word	0x00000078
        /*02d4*/ 	.short	0x0100
        /*02d6*/ 	.byte	0x04
	.zero		1


	//   ....[31]....
        /*02d8*/ 	.word	0x00000860
        /*02dc*/ 	.word	0x000000ff
        /*02e0*/ 	.word	0x00000118
        /*02e4*/ 	.short	0x0100
        /*02e6*/ 	.byte	0x04
	.zero		1


	//   ....[32]....
        /*02e8*/ 	.word	0x00000870
        /*02ec*/ 	.word	0x000000ff
        /*02f0*/ 	.word	0x00000080
        /*02f4*/ 	.short	0x0100
        /*02f6*/ 	.byte	0x04
	.zero		1


	//   ....[33]....
        /*02f8*/ 	.word	0x00000880
        /*02fc*/ 	.word	0x000000ff
        /*0300*/ 	.word	0x00000120
        /*0304*/ 	.short	0x0100
        /*0306*/ 	.byte	0x04
	.zero		1


	//   ....[34]....
        /*0308*/ 	.word	0x00000890
        /*030c*/ 	.word	0x000000ff
        /*0310*/ 	.word	0x00000088
        /*0314*/ 	.short	0x0100
        /*0316*/ 	.byte	0x04
	.zero		1


	//   ....[35]....
        /*0318*/ 	.word	0x000008a0
        /*031c*/ 	.word	0x000000ff
        /*0320*/ 	.word	0x00000128
        /*0324*/ 	.short	0x0100
        /*0326*/ 	.byte	0x04
	.zero		1


	//   ....[36]....
        /*0328*/ 	.word	0x000008b0
        /*032c*/ 	.word	0x000000ff
        /*0330*/ 	.word	0x00000090
        /*0334*/ 	.short	0x0100
        /*0336*/ 	.byte	0x04
	.zero		1


	//   ....[37]....
        /*0338*/ 	.word	0x000008c0
        /*033c*/ 	.word	0x000000ff
        /*0340*/ 	.word	0x00000130
        /*0344*/ 	.short	0x0100
        /*0346*/ 	.byte	0x04
	.zero		1


	//   ....[38]....
        /*0348*/ 	.word	0x000008d0
        /*034c*/ 	.word	0x000000ff
        /*0350*/ 	.word	0x00000098
        /*0354*/ 	.short	0x0100
        /*0356*/ 	.byte	0x04
	.zero		1


	//   ....[39]....
        /*0358*/ 	.word	0x000008e0
        /*035c*/ 	.word	0x000000ff
        /*0360*/ 	.word	0x00000138
        /*0364*/ 	.short	0x0100
        /*0366*/ 	.byte	0x04
	.zero		1


	//   ....[40]....
        /*0368*/ 	.word	0x00000a20
        /*036c*/ 	.word	0x000000ff
        /*0370*/ 	.word	0x00000140
        /*0374*/ 	.short	0x0100
        /*0376*/ 	.byte	0x04
	.zero		1


	//   ....[41]....
        /*0378*/ 	.word	0x00000a30
        /*037c*/ 	.word	0x000000ff
        /*0380*/ 	.word	0x00000148
        /*0384*/ 	.short	0x0100
        /*0386*/ 	.byte	0x04
	.zero		1


	//   ....[42]....
        /*0388*/ 	.word	0x00000b20
        /*038c*/ 	.word	0x000000ff
        /*0390*/ 	.word	0x00000150
        /*0394*/ 	.short	0x0100
        /*0396*/ 	.byte	0x04
	.zero		1


	//   ....[43]....
        /*0398*/ 	.word	0x00000b30
        /*039c*/ 	.word	0x000000ff
        /*03a0*/ 	.word	0x00000158
        /*03a4*/ 	.short	0x0100
        /*03a6*/ 	.byte	0x04
	.zero		1


	//   ....[44]....
        /*03a8*/ 	.word	0x00000c70
        /*03ac*/ 	.word	0x000000ff
        /*03b0*/ 	.word	0x00000160
        /*03b4*/ 	.short	0x0100
        /*03b6*/ 	.byte	0x06
	.zero		1


	//   ....[45]....
        /*03b8*/ 	.word	0x00000c80
        /*03bc*/ 	.word	0x000000ff
        /*03c0*/ 	.word	0x00000168
        /*03c4*/ 	.short	0x0100
        /*03c6*/ 	.byte	0x06
	.zero		1


	//   ....[46]....
        /*03c8*/ 	.word	0x00000dc0
        /*03cc*/ 	.word	0x000000ff
        /*03d0*/ 	.word	0x00000170
        /*03d4*/ 	.short	0x0100
        /*03d6*/ 	.byte	0x04
	.zero		1


	//   ....[47]....
        /*03d8*/ 	.word	0x00000dd0
        /*03dc*/ 	.word	0x000000ff
        /*03e0*/ 	.word	0x00000180
        /*03e4*/ 	.short	0x0100
        /*03e6*/ 	.byte	0x04
	.zero		1


	//   ....[48]....
        /*03e8*/ 	.word	0x00000de0
        /*03ec*/ 	.word	0x000000ff
        /*03f0*/ 	.word	0x00000178
        /*03f4*/ 	.short	0x0100
        /*03f6*/ 	.byte	0x04
	.zero		1


	//   ....[49]....
        /*03f8*/ 	.word	0x00000df0
        /*03fc*/ 	.word	0x000000ff
        /*0400*/ 	.word	0x00000188
        /*0404*/ 	.short	0x0100
        /*0406*/ 	.byte	0x04
	.zero		1


	//   ....[50]....
        /*0408*/ 	.word	0x00000ef0
        /*040c*/ 	.word	0x000000ff
        /*0410*/ 	.word	0x00000190
        /*0414*/ 	.short	0x0100
        /*0416*/ 	.byte	0x06
	.zero		1


	//   ....[51]....
        /*0418*/ 	.word	0x00001a30
        /*041c*/ 	.word	0x000000ff
        /*0420*/ 	.word	0x000000a0
        /*0424*/ 	.short	0x010a
        /*0426*/ 	.byte	0x04
	.zero		1


	//   ....[52]....
        /*0428*/ 	.word	0x00001d80
        /*042c*/ 	.word	0x000000ff
        /*0430*/ 	.word	0x000000a0
        /*0434*/ 	.short	0x010a
        /*0436*/ 	.byte	0x09
	.zero		1


	//   ....[53]....
        /*0438*/ 	.word	0x00001f30
        /*043c*/ 	.word	0x000000ff
        /*0440*/ 	.word	0x000000a0
        /*0444*/ 	.short	0x010a
        /*0446*/ 	.byte	0x08
	.zero		1


	//   ....[54]....
        /*0448*/ 	.word	0x00002160
        /*044c*/ 	.word	0x000000ff
        /*0450*/ 	.word	0x00000158
        /*0454*/ 	.short	0x0101
        /*0456*/ 	.byte	0x1e
	.zero		1


	//   ....[55]....
        /*0458*/ 	.word	0x00002190
        /*045c*/ 	.word	0x000000ff
        /*0460*/ 	.word	0x000000a0
        /*0464*/ 	.short	0x010a
        /*0466*/ 	.byte	0x04
	.zero		1


	//   ....[56]....
        /*0468*/ 	.word	0x00002470
        /*046c*/ 	.word	0x000000ff
        /*0470*/ 	.word	0x000000a0
        /*0474*/ 	.short	0x010a
        /*0476*/ 	.byte	0x09
	.zero		1


	//   ....[57]....
        /*0478*/ 	.word	0x00002620
        /*047c*/ 	.word	0x000000ff
        /*0480*/ 	.word	0x000000a0
        /*0484*/ 	.short	0x010a
        /*0486*/ 	.byte	0x08
	.zero		1


	//   ....[58]....
        /*0488*/ 	.word	0x00002860
        /*048c*/ 	.word	0x000000ff
        /*0490*/ 	.word	0x00000160
        /*0494*/ 	.short	0x010a
        /*0496*/ 	.byte	0x1e
	.zero		1


	//   ....[59]....
        /*0498*/ 	.word	0x00002920
        /*049c*/ 	.word	0x000000ff
        /*04a0*/ 	.word	0x00000000
        /*04a4*/ 	.short	0x0101
        /*04a6*/ 	.byte	0x04
	.zero		1


	//   ....[60]....
        /*04a8*/ 	.word	0x00002f10
        /*04ac*/ 	.word	0x000000ff
        /*04b0*/ 	.word	0x00000000
        /*04b4*/ 	.short	0x010a
        /*04b6*/ 	.byte	0x04
	.zero		1


	//   ....[61]....
        /*04b8*/ 	.word	0x00002fb0
        /*04bc*/ 	.word	0x000000ff
        /*04c0*/ 	.word	0x00000000
        /*04c4*/ 	.short	0x010a
        /*04c6*/ 	.byte	0x05
	.zero		1


	//   ....[62]....
        /*04c8*/ 	.word	0x00003050
        /*04cc*/ 	.word	0x000000ff
        /*04d0*/ 	.word	0x00000000
        /*04d4*/ 	.short	0x010a
        /*04d6*/ 	.byte	0x05
	.zero		1


	//   ....[63]....
        /*04d8*/ 	.word	0x000030f0
        /*04dc*/ 	.word	0x000000ff
        /*04e0*/ 	.word	0x00000000
        /*04e4*/ 	.short	0x010a
        /*04e6*/ 	.byte	0x05
	.zero		1


	//   ....[64]....
        /*04e8*/ 	.word	0x00003190
        /*04ec*/ 	.word	0x000000ff
        /*04f0*/ 	.word	0x00000000
        /*04f4*/ 	.short	0x010a
        /*04f6*/ 	.byte	0x05
	.zero		1


	//   ....[65]....
        /*04f8*/ 	.word	0x00003230
        /*04fc*/ 	.word	0x000000ff
        /*0500*/ 	.word	0x00000000
        /*0504*/ 	.short	0x010a
        /*0506*/ 	.byte	0x05
	.zero		1


	//   ....[66]....
        /*0508*/ 	.word	0x000032d0
        /*050c*/ 	.word	0x000000ff
        /*0510*/ 	.word	0x00000000
        /*0514*/ 	.short	0x010a
        /*0516*/ 	.byte	0x05
	.zero		1


	//   ....[67]....
        /*0518*/ 	.word	0x00003370
        /*051c*/ 	.word	0x000000ff
        /*0520*/ 	.word	0x00000000
        /*0524*/ 	.short	0x010a
        /*0526*/ 	.byte	0x05
	.zero		1


	//   ....[68]....
        /*0528*/ 	.word	0x00003410
        /*052c*/ 	.word	0x000000ff
        /*0530*/ 	.word	0x00000000
        /*0534*/ 	.short	0x010a
        /*0536*/ 	.byte	0x05
	.zero		1


	//   ....[69]....
        /*0538*/ 	.word	0x000034b0
        /*053c*/ 	.word	0x000000ff
        /*0540*/ 	.word	0x00000000
        /*0544*/ 	.short	0x010a
        /*0546*/ 	.byte	0x05
	.zero		1


	//   ....[70]....
        /*0548*/ 	.word	0x00003550
        /*054c*/ 	.word	0x000000ff
        /*0550*/ 	.word	0x00000000
        /*0554*/ 	.short	0x010a
        /*0556*/ 	.byte	0x05
	.zero		1


	//   ....[71]....
        /*0558*/ 	.word	0x000035f0
        /*055c*/ 	.word	0x000000ff
        /*0560*/ 	.word	0x00000000
        /*0564*/ 	.short	0x010a
        /*0566*/ 	.byte	0x05
	.zero		1


	//   ....[72]....
        /*0568*/ 	.word	0x00003690
        /*056c*/ 	.word	0x000000ff
        /*0570*/ 	.word	0x00000000
        /*0574*/ 	.short	0x010a
        /*0576*/ 	.byte	0x05
	.zero		1


	//   ....[73]....
        /*0578*/ 	.word	0x00003730
        /*057c*/ 	.word	0x000000ff
        /*0580*/ 	.word	0x00000000
        /*0584*/ 	.short	0x010a
        /*0586*/ 	.byte	0x05
	.zero		1


	//   ....[74]....
        /*0588*/ 	.word	0x000037d0
        /*058c*/ 	.word	0x000000ff
        /*0590*/ 	.word	0x00000000
        /*0594*/ 	.short	0x010a
        /*0596*/ 	.byte	0x05
	.zero		1


	//   ....[75]....
        /*0598*/ 	.word	0x00003870
        /*059c*/ 	.word	0x000000ff
        /*05a0*/ 	.word	0x00000000
        /*05a4*/ 	.short	0x010a
        /*05a6*/ 	.byte	0x05
	.zero		1


	//   ....[76]....
        /*05a8*/ 	.word	0x00003910
        /*05ac*/ 	.word	0x000000ff
        /*05b0*/ 	.word	0x00000000
        /*05b4*/ 	.short	0x010a
        /*05b6*/ 	.byte	0x05
	.zero		1


	//   ....[77]....
        /*05b8*/ 	.word	0x000039b0
        /*05bc*/ 	.word	0x000000ff
        /*05c0*/ 	.word	0x00000000
        /*05c4*/ 	.short	0x010a
        /*05c6*/ 	.byte	0x05
	.zero		1


	//   ....[78]....
        /*05c8*/ 	.word	0x00003a50
        /*05cc*/ 	.word	0x000000ff
        /*05d0*/ 	.word	0x00000000
        /*05d4*/ 	.short	0x010a
        /*05d6*/ 	.byte	0x05
	.zero		1


	//   ....[79]....
        /*05d8*/ 	.word	0x00003b00
        /*05dc*/ 	.word	0x00000000
        /*05e0*/ 	.word	0x00000000
        /*05e4*/ 	.short	0x010a
        /*05e6*/ 	.byte	0xff
	.zero		1


	//   ....[80]....
        /*05e8*/ 	.word	0x00003c50
        /*05ec*/ 	.word	0x000000ff
        /*05f0*/ 	.word	0x00000168
        /*05f4*/ 	.short	0x010a
        /*05f6*/ 	.byte	0x04
	.zero		1


	//   ....[81]....
        /*05f8*/ 	.word	0x00003cf0
        /*05fc*/ 	.word	0x000000ff
        /*0600*/ 	.word	0x00000160
        /*0604*/ 	.short	0x010a
        /*0606*/ 	.byte	0x04
	.zero		1


	//   ....[82]....
        /*0608*/ 	.word	0x00003d90
        /*060c*/ 	.word	0x000000ff
        /*0610*/ 	.word	0x00000000
        /*0614*/ 	.short	0x0101
        /*0616*/ 	.byte	0x05
	.zero		1


	//   ....[83]....
        /*0618*/ 	.word	0x00003dd0
        /*061c*/ 	.word	0x000000ff
        /*0620*/ 	.word	0x00000168
        /*0624*/ 	.short	0x0106
        /*0626*/ 	.byte	0x04
	.zero		1


	//   ....[84]....
        /*0628*/ 	.word	0x00003e10
        /*062c*/ 	.word	0x00000000
        /*0630*/ 	.word	0x00000168
        /*0634*/ 	.short	0x010a
        /*0636*/ 	.byte	0xff
	.zero		1


	//   ....[85]....
        /*0638*/ 	.word	0x00004060
        /*063c*/ 	.word	0x000000ff
        /*0640*/ 	.word	0x00000008
        /*0644*/ 	.short	0x010a
        /*0646*/ 	.byte	0x05
	.zero		1


	//   ....[86]....
        /*0648*/ 	.word	0x00004080
        /*064c*/ 	.word	0x000000ff
        /*0650*/ 	.word	0x00000008
        /*0654*/ 	.short	0x010a
        /*0656*/ 	.byte	0x05
	.zero		1


	//   ....[87]....
        /*0658*/ 	.word	0x00004210
        /*065c*/ 	.word	0x000000ff
        /*0660*/ 	.word	0x00000008
        /*0664*/ 	.short	0x010a
        /*0666*/ 	.byte	0x05
	.zero		1


	//   ....[88]....
        /*0668*/ 	.word	0x00004230
        /*066c*/ 	.word	0x000000ff
        /*0670*/ 	.word	0x00000008
        /*0674*/ 	.short	0x010a
        /*0676*/ 	.byte	0x05
	.zero		1


	//   ....[89]....
        /*0678*/ 	.word	0x000042f0
        /*067c*/ 	.word	0x000000ff
        /*0680*/ 	.word	0x00000000
        /*0684*/ 	.short	0x0101
        /*0686*/ 	.byte	0x04
	.zero		1


	//   ....[90]....
        /*0688*/ 	.word	0x00004650
        /*068c*/ 	.word	0x000000ff
        /*0690*/ 	.word	0x00000160
        /*0694*/ 	.short	0x010a
        /*0696*/ 	.byte	0x11
	.zero		1


	//   ....[91]....
        /*0698*/ 	.word	0x000046f0
        /*069c*/ 	.word	0x000000ff
        /*06a0*/ 	.word	0x00000000
        /*06a4*/ 	.short	0x0101
        /*06a6*/ 	.byte	0x17
	.zero		1


	//   ....[92]....
        /*06a8*/ 	.word	0x00004730
        /*06ac*/ 	.word	0x000000ff
        /*06b0*/ 	.word	0x00000180
        /*06b4*/ 	.short	0x010a
        /*06b6*/ 	.byte	0x16
	.zero		1


	//   ....[93]....
        /*06b8*/ 	.word	0x000047e0
        /*06bc*/ 	.word	0x000000ff
        /*06c0*/ 	.word	0x00000000
        /*06c4*/ 	.short	0x010a
        /*06c6*/ 	.byte	0x04
	.zero		1


	//   ....[94]....
        /*06c8*/ 	.word	0x00004820
        /*06cc*/ 	.word	0x000000ff
        /*06d0*/ 	.word	0x00000000
        /*06d4*/ 	.short	0x010a
        /*06d6*/ 	.byte	0x0a
	.zero		1


	//   ....[95]....
        /*06d8*/ 	.word	0x00004940
        /*06dc*/ 	.word	0x000000ff
        /*06e0*/ 	.word	0x00000000
        /*06e4*/ 	.short	0x010a
        /*06e6*/ 	.byte	0x04
	.zero		1


	//   ....[96]....
        /*06e8*/ 	.word	0x00004be0
        /*06ec*/ 	.word	0x000000ff
        /*06f0*/ 	.word	0x00000000
        /*06f4*/ 	.short	0x010a
        /*06f6*/ 	.byte	0x04
	.zero		1


	//   ....[97]....
        /*06f8*/ 	.word	0x00004c80
        /*06fc*/ 	.word	0x00000000
        /*0700*/ 	.word	0x00000000
        /*0704*/ 	.short	0x010a
        /*0706*/ 	.byte	0xff
	.zero		1


	//   ....[98]....
        /*0708*/ 	.word	0x00004cc0
        /*070c*/ 	.word	0x00000000
        /*0710*/ 	.word	0x00000000
        /*0714*/ 	.short	0x010a
        /*0716*/ 	.byte	0xff
	.zero		1


	//   ....[99]....
        /*0718*/ 	.word	0x00004d30
        /*071c*/ 	.word	0x000000ff
        /*0720*/ 	.word	0x00000000
        /*0724*/ 	.short	0x0101
        /*0726*/ 	.byte	0x04
	.zero		1


	//   ....[100]....
        /*0728*/ 	.word	0x00004d70
        /*072c*/ 	.word	0x000000ff
        /*0730*/ 	.word	0x00000190
        /*0734*/ 	.short	0x010a
        /*0736*/ 	.byte	0x11
	.zero		1


	//   ....[101]....
        /*0738*/ 	.word	0x00004dd0
        /*073c*/ 	.word	0x000000ff
        /*0740*/ 	.word	0x00000000
        /*0744*/ 	.short	0x0101
        /*0746*/ 	.byte	0x04
	.zero		1


	//   ....[102]....
        /*0748*/ 	.word	0x00005280
        /*074c*/ 	.word	0x000000ff
        /*0750*/ 	.word	0x00000160
        /*0754*/ 	.short	0x010a
        /*0756*/ 	.byte	0x1c
	.zero		1


	//   ....[103]....
        /*0758*/ 	.word	0x00005320
        /*075c*/ 	.word	0x000000ff
        /*0760*/ 	.word	0x00000000
        /*0764*/ 	.short	0x0101
        /*0766*/ 	.byte	0x25
	.zero		1


	//   ....[104]....
        /*0768*/ 	.word	0x00005860
        /*076c*/ 	.word	0x000000ff
        /*0770*/ 	.word	0x00000158
        /*0774*/ 	.short	0x010a
        /*0776*/ 	.byte	0x1c
	.zero		1


	//   ....[105]....
        /*0778*/ 	.word	0x000059f0
        /*077c*/ 	.word	0x000000ff
        /*0780*/ 	.word	0x00000148
        /*0784*/ 	.short	0x010a
        /*0786*/ 	.byte	0x1c
	.zero		1


	//   ....[106]....
        /*0788*/ 	.word	0x00005d80
        /*078c*/ 	.word	0x000000ff
        /*0790*/ 	.word	0x00000140
        /*0794*/ 	.short	0x010b
        /*0796*/ 	.byte	0x1c
	.zero		1


	//   ....[107]....
        /*0798*/ 	.word	0x00005d90
        /*079c*/ 	.word	0x000000ff
        /*07a0*/ 	.word	0x00000000
        /*07a4*/ 	.short	0x0101
        /*07a6*/ 	.byte	0x26
	.zero		1


	//   ....[108]....
        /*07a8*/ 	.word	0x00005dd0
        /*07ac*/ 	.word	0x00000000
        /*07b0*/ 	.word	0x00000148
        /*07b4*/ 	.short	0x010a
        /*07b6*/ 	.byte	0xff
	.zero		1


	//   ....[109]....
        /*07b8*/ 	.word	0x000060f0
        /*07bc*/ 	.word	0x000000ff
        /*07c0*/ 	.word	0x00000160
        /*07c4*/ 	.short	0x010a
        /*07c6*/ 	.byte	0x2c
	.zero		1


	//   ....[110]....
        /*07c8*/ 	.word	0x000061c0
        /*07cc*/ 	.word	0x000000ff
        /*07d0*/ 	.word	0x00000000
        /*07d4*/ 	.short	0x0101
        /*07d6*/ 	.byte	0x04
	.zero		1


	//   ....[111]....
        /*07d8*/ 	.word	0x00006d10
        /*07dc*/ 	.word	0x000000ff
        /*07e0*/ 	.word	0x00000140
        /*07e4*/ 	.short	0x010a
        /*07e6*/ 	.byte	0x2c
	.zero		1


	//   ....[112]....
        /*07e8*/ 	.word	0x00006d30
        /*07ec*/ 	.word	0x00000098
        /*07f0*/ 	.word	0x00000170
        /*07f4*/ 	.short	0x010a
        /*07f6*/ 	.byte	0xff
	.zero		1


	//   ....[113]....
        /*07f8*/ 	.word	0x00006ec0
        /*07fc*/ 	.word	0x000000ff
        /*0800*/ 	.word	0x00000140
        /*0804*/ 	.short	0x010a
        /*0806*/ 	.byte	0x2c
	.zero		1


	//   ....[114]....
        /*0808*/ 	.word	0x00006fd0
        /*080c*/ 	.word	0x000000ff
        /*0810*/ 	.word	0x00000000
        /*0814*/ 	.short	0x0101
        /*0816*/ 	.byte	0x04
	.zero		1


	//   ....[115]....
        /*0818*/ 	.word	0x00007030
        /*081c*/ 	.word	0x00000098
        /*0820*/ 	.word	0x00000170
        /*0824*/ 	.short	0x010a
        /*0826*/ 	.byte	0xff
	.zero		1


	//   ....[116]....
        /*0828*/ 	.word	0x00007620
        /*082c*/ 	.word	0x00000098
        /*0830*/ 	.word	0x00000000
        /*0834*/ 	.short	0x0101
        /*0836*/ 	.byte	0xff
	.zero		1


	//   ....[117]....
        /*0838*/ 	.word	0x000085d0
        /*083c*/ 	.word	0x00000000
        /*0840*/ 	.word	0x000000a0
        /*0844*/ 	.short	0x010a
        /*0846*/ 	.byte	0xff
	.zero		1


	//   ....[118]....
        /*0848*/ 	.word	0x00008630
        /*084c*/ 	.word	0x00000000
        /*0850*/ 	.word	0x000000a0
        /*0854*/ 	.short	0x010a
        /*0856*/ 	.byte	0xff
	.zero		1


	//   ....[119]....
        /*0858*/ 	.word	0x00008690
        /*085c*/ 	.word	0x00000000
        /*0860*/ 	.word	0x00000160
        /*0864*/ 	.short	0x010a
        /*0866*/ 	.byte	0xff
	.zero		1


	//   ....[120]....
        /*0868*/ 	.word	0x000086f0
        /*086c*/ 	.word	0x00000000
        /*0870*/ 	.word	0x00000000
        /*0874*/ 	.short	0x010a
        /*0876*/ 	.byte	0xff
	.zero		1


	//   ....[121]....
        /*0878*/ 	.word	0x00008750
        /*087c*/ 	.word	0x00000000
        /*0880*/ 	.word	0x00000000
        /*0884*/ 	.short	0x010a
        /*0886*/ 	.byte	0xff
	.zero		1


	//   ....[122]....
        /*0888*/ 	.word	0x000087b0
        /*088c*/ 	.word	0x00000000
        /*0890*/ 	.word	0x00000000
        /*0894*/ 	.short	0x010a
        /*0896*/ 	.byte	0xff
	.zero		1


	//   ....[123]....
        /*0898*/ 	.word	0x00008810
        /*089c*/ 	.word	0x00000000
        /*08a0*/ 	.word	0x00000000
        /*08a4*/ 	.short	0x010a
        /*08a6*/ 	.byte	0xff
	.zero		1


	//   ....[124]....
        /*08a8*/ 	.word	0x00008870
        /*08ac*/ 	.word	0x00000000
        /*08b0*/ 	.word	0x00000000
        /*08b4*/ 	.short	0x010a
        /*08b6*/ 	.byte	0xff
	.zero		1


	//   ....[125]....
        /*08b8*/ 	.word	0x000088d0
        /*08bc*/ 	.word	0x00000000
        /*08c0*/ 	.word	0x00000000
        /*08c4*/ 	.short	0x010a
        /*08c6*/ 	.byte	0xff
	.zero		1


	//   ....[126]....
        /*08c8*/ 	.word	0x00008930
        /*08cc*/ 	.word	0x00000000
        /*08d0*/ 	.word	0x00000000
        /*08d4*/ 	.short	0x010a
        /*08d6*/ 	.byte	0xff
	.zero		1


	//   ....[127]....
        /*08d8*/ 	.word	0x00008990
        /*08dc*/ 	.word	0x00000000
        /*08e0*/ 	.word	0x00000000
        /*08e4*/ 	.short	0x010a
        /*08e6*/ 	.byte	0xff
	.zero		1


	//   ....[128]....
        /*08e8*/ 	.word	0x000089f0
        /*08ec*/ 	.word	0x00000000
        /*08f0*/ 	.word	0x00000000
        /*08f4*/ 	.short	0x010a
        /*08f6*/ 	.byte	0xff
	.zero		1


	//   ....[129]....
        /*08f8*/ 	.word	0x00008a50
        /*08fc*/ 	.word	0x00000000
        /*0900*/ 	.word	0x00000000
        /*0904*/ 	.short	0x010a
        /*0906*/ 	.byte	0xff
	.zero		1


	//   ....[130]....
        /*0908*/ 	.word	0x00008ab0
        /*090c*/ 	.word	0x00000000
        /*0910*/ 	.word	0x00000000
        /*0914*/ 	.short	0x010a
        /*0916*/ 	.byte	0xff
	.zero		1


	//   ....[131]....
        /*0918*/ 	.word	0x00008b10
        /*091c*/ 	.word	0x00000000
        /*0920*/ 	.word	0x00000000
        /*0924*/ 	.short	0x010a
        /*0926*/ 	.byte	0xff
	.zero		1


	//   ....[132]....
        /*0928*/ 	.word	0x00008b70
        /*092c*/ 	.word	0x00000000
        /*0930*/ 	.word	0x00000000
        /*0934*/ 	.short	0x010a
        /*0936*/ 	.byte	0xff
	.zero		1


	//   ....[133]....
        /*0938*/ 	.word	0x00008bd0
        /*093c*/ 	.word	0x00000000
        /*0940*/ 	.word	0x00000000
        /*0944*/ 	.short	0x010a
        /*0946*/ 	.byte	0xff
	.zero		1


	//   ....[134]....
        /*0948*/ 	.word	0x00008c30
        /*094c*/ 	.word	0x00000000
        /*0950*/ 	.word	0x00000000
        /*0954*/ 	.short	0x010a
        /*0956*/ 	.byte	0xff
	.zero		1


	//   ....[135]....
        /*0958*/ 	.word	0x00008c90
        /*095c*/ 	.word	0x00000000
        /*0960*/ 	.word	0x00000000
        /*0964*/ 	.short	0x010a
        /*0966*/ 	.byte	0xff
	.zero		1


	//   ....[136]....
        /*0968*/ 	.word	0x00008cf0
        /*096c*/ 	.word	0x00000000
        /*0970*/ 	.word	0x00000000
        /*0974*/ 	.short	0x010a
        /*0976*/ 	.byte	0xff
	.zero		1


	//   ....[137]....
        /*0978*/ 	.word	0x00008d50
        /*097c*/ 	.word	0x00000000
        /*0980*/ 	.word	0x00000000
        /*0984*/ 	.short	0x010a
        /*0986*/ 	.byte	0xff
	.zero		1


	//   ....[138]....
        /*0988*/ 	.word	0x00008db0
        /*098c*/ 	.word	0x00000000
        /*0990*/ 	.word	0x00000000
        /*0994*/ 	.short	0x010a
        /*0996*/ 	.byte	0xff
	.zero		1


	//   ....[139]....
        /*0998*/ 	.word	0x00008e10
        /*099c*/ 	.word	0x00000004
        /*09a0*/ 	.word	0x00000168
        /*09a4*/ 	.short	0x010a
        /*09a6*/ 	.byte	0xff
	.zero		1


	//   ....[140]....
        /*09a8*/ 	.word	0x00008e70
        /*09ac*/ 	.word	0x00000004
        /*09b0*/ 	.word	0x00000160
        /*09b4*/ 	.short	0x010a
        /*09b6*/ 	.byte	0xff
	.zero		1


	//   ....[141]....
        /*09b8*/ 	.word	0x00008ed0
        /*09bc*/ 	.word	0x00000005
        /*09c0*/ 	.word	0x00000008
        /*09c4*/ 	.short	0x010a
        /*09c6*/ 	.byte	0xff
	.zero		1


	//   ....[142]....
        /*09c8*/ 	.word	0x00008fc0
        /*09cc*/ 	.word	0x00000003
        /*09d0*/ 	.word	0x00000008
        /*09d4*/ 	.short	0x010a
        /*09d6*/ 	.byte	0xff
	.zero		1


	//   ....[143]....
        /*09d8*/ 	.word	0x00009020
        /*09dc*/ 	.word	0x00000004
        /*09e0*/ 	.word	0x00000160
        /*09e4*/ 	.short	0x010a
        /*09e6*/ 	.byte	0xff
	.zero		1


	//   ....[144]....
        /*09e8*/ 	.word	0x00009080
        /*09ec*/ 	.word	0x00000004
        /*09f0*/ 	.word	0x00000180
        /*09f4*/ 	.short	0x010a
        /*09f6*/ 	.byte	0xff
	.zero		1


	//   ....[145]....
        /*09f8*/ 	.word	0x000090e0
        /*09fc*/ 	.word	0x00000004
        /*0a00*/ 	.word	0x00000000
        /*0a04*/ 	.short	0x010a
        /*0a06*/ 	.byte	0xff
	.zero		1


	//   ....[146]....
        /*0a08*/ 	.word	0x00009140
        /*0a0c*/ 	.word	0x00000000
        /*0a10*/ 	.word	0x00000000
        /*0a14*/ 	.short	0x010a
        /*0a16*/ 	.byte	0xff
	.zero		1


	//   ....[147]....
        /*0a18*/ 	.word	0x000091a0
        /*0a1c*/ 	.word	0x00000000
        /*0a20*/ 	.word	0x00000190
        /*0a24*/ 	.short	0x010a
        /*0a26*/ 	.byte	0xff
	.zero		1


	//   ....[148]....
        /*0a28*/ 	.word	0x00009200
        /*0a2c*/ 	.word	0x00000000
        /*0a30*/ 	.word	0x00000160
        /*0a34*/ 	.short	0x010a
        /*0a36*/ 	.byte	0xff
	.zero		1


	//   ....[149]....
        /*0a38*/ 	.word	0x00009260
        /*0a3c*/ 	.word	0x00000000
        /*0a40*/ 	.word	0x00000158
        /*0a44*/ 	.short	0x010a
        /*0a46*/ 	.byte	0xff
	.zero		1


	//   ....[150]....
        /*0a48*/ 	.word	0x000092c0
        /*0a4c*/ 	.word	0x00000000
        /*0a50*/ 	.word	0x00000148
        /*0a54*/ 	.short	0x010a
        /*0a56*/ 	.byte	0xff
	.zero		1


	//   ....[151]....
        /*0a58*/ 	.word	0x00009320
        /*0a5c*/ 	.word	0x00000000
        /*0a60*/ 	.word	0x00000160
        /*0a64*/ 	.short	0x010a
        /*0a66*/ 	.byte	0xff
	.zero		1


	//   ....[152]....
        /*0a68*/ 	.word	0x00009380
        /*0a6c*/ 	.word	0x00000003
        /*0a70*/ 	.word	0x00000140
        /*0a74*/ 	.short	0x010a
        /*0a76*/ 	.byte	0xff
	.zero		1


	//   ....[153]....
        /*0a78*/ 	.word	0x000093d0
        /*0a7c*/ 	.word	0x00000098
        /*0a80*/ 	.word	0x00000170
        /*0a84*/ 	.short	0x010a
        /*0a86*/ 	.byte	0xff
	.zero		1


	//----- nvinfo : EIATTR_NUM_MBARRIERS
	.align		4
.L_47:
        /*0a88*/ 	.byte	0x03, 0x38
        /*0a8a*/ 	.short	0x0033


	//----- nvinfo : EIATTR_EXIT_INSTR_OFFSETS
	.align		4
        /*0a8c*/ 	.byte	0x04, 0x1c
        /*0a8e*/ 	.short	(.L_49 - .L_48)


	//   ....[0]....
.L_48:
        /*0a90*/ 	.word	0x00003b30


	//   ....[1]....
        /*0a94*/ 	.word	0x00003de0


	//   ....[2]....
        /*0a98*/ 	.word	0x00003e40


	//   ....[3]....
        /*0a9c*/ 	.word	0x00005000


	//   ....[4]....
        /*0aa0*/ 	.word	0x00005e00


	//   ....[5]....
        /*0aa4*/ 	.word	0x00005e40


	//   ....[6]....
        /*0aa8*/ 	.word	0x000085b0


	//----- nvinfo : EIATTR_MAX_THREADS
	.align		4
.L_49:
        /*0aac*/ 	.byte	0x04, 0x05
        /*0aae*/ 	.short	(.L_51 - .L_50)
.L_50:
        /*0ab0*/ 	.word	0x00000100
        /*0ab4*/ 	.word	0x00000001
        /*0ab8*/ 	.word	0x00000001


	//----- nvinfo : EIATTR_CRS_STACK_SIZE
	.align		4
.L_51:
        /*0abc*/ 	.byte	0x04, 0x1e
        /*0abe*/ 	.short	(.L_53 - .L_52)
.L_52:
        /*0ac0*/ 	.word	0x00000000


	//----- nvinfo : EIATTR_CBANK_PARAM_SIZE
	.align		4
.L_53:
        /*0ac4*/ 	.byte	0x03, 0x19
        /*0ac6*/ 	.short	0x0900


	//----- nvinfo : EIATTR_PARAM_CBANK
	.align		4
        /*0ac8*/ 	.byte	0x04, 0x0a
        /*0aca*/ 	.short	(.L_55 - .L_54)
	.align		4
.L_54:
        /*0acc*/ 	.word	index@(.nv.constant0._ZN7cutlass13device_kernelINS_4conv6kernel13ConvUniversalINS1_16ConvProblemShapeILNS1_8OperatorE0ELi3EEENS1_10collective14CollectiveConvINS1_47MainloopSm100TmaUmmaWarpSpecializedImplicitGemmILS5_0ELi20ELi3ELi1ELi2EN4cute5tupleIJNSA_1CILi2EEENSC_ILi1EEESE_EEEEENSB_IJNSC_ILi256EEENSC_ILi64EEENSB_IJSI_EEEEEENS_12float_e4m3_tESL_NSA_8TiledMMAINSA_8MMA_AtomIJNSA_10MMA_TraitsINSA_25SM100_MMA_F8F6F4_2x1SM_SSEJSL_SL_fSH_SI_NSA_17integral_constantINSA_4UMMA5MajorELSS_0EEEST_NSQ_INSR_7ScaleInELSU_0EEESV_EEEEEENSA_6LayoutINSB_IJSE_SE_SE_EEENSB_IJNSC_ILi0EEES10_S10_EEEEENSB_IJNSA_10UnderscoreES13_S13_EEEEENS7_6detail27Sm100ImplicitGemmTileTraitsINSA_25SM100_TMA_2SM_LOAD_IM2COLENSA_14ComposedLayoutINSA_7SwizzleILi2ELi4ELi3EEENSA_18smem_ptr_flag_bitsILi8EEENSY_INSB_IJNSC_ILi8EEESI_EEENSB_IJSI_SE_EEEEEEEvEENS17_INSA_18SM100_TMA_2SM_LOADES1I_vEEEENS_8epilogue10collective18CollectiveEpilogueINS1N_23Sm100TmaWarpSpecializedILi1ELi1ELi64ELb0ELb0EEEJNSB_IJNSC_ILi128EEESI_SJ_EEENSB_IJNSY_IS1S_SE_EENSY_ISI_SE_EEEEESL_NSB_IJNSB_IJllllEEESE_S10_EEESL_S1Y_NS1N_6fusion15FusionCallbacksIS1R_NS1Z_17LinearCombinationISL_fSL_fLNS_15FloatRoundStyleE2EEES1T_S1W_JEEENSA_5SM1004TMEM4LOAD26SM100_TMEM_LOAD_32dp32b64xENSA_20SM90_TMA_LOAD_IM2COLES1I_NSA_39AutoVectorizingCopyWithAssumedAlignmentILi128EEENSA_21SM90_TMA_STORE_IM2COLES1I_S2B_S2B_EEEvvEEEEvNT_6ParamsE)
        /*0ad0*/ 	.short	0x0380
        /*0ad2*/ 	.short	0x0900


	//----- nvinfo : EIATTR_SW_WAR
	.align		4
.L_55:
        /*0ad4*/ 	.byte	0x04, 0x36
        /*0ad6*/ 	.short	(.L_57 - .L_56)
.L_56:
        /*0ad8*/ 	.word	0x00000008
.L_57:


//--------------------- .nv.callgraph             --------------------------
	.section	.nv.callgraph,"",@"SHT_CUDA_CALLGRAPH"
	.align	4
	.sectionentsize	8
	.align		4
        /*0000*/ 	.word	0x00000000
	.align		4
        /*0004*/ 	.word	0xffffffff
	.align		4
        /*0008*/ 	.word	index@(_ZN7cutlass13device_kernelINS_4conv6kernel13ConvUniversalINS1_16ConvProblemShapeILNS1_8OperatorE0ELi3EEENS1_10collective14CollectiveConvINS1_47MainloopSm100TmaUmmaWarpSpecializedImplicitGemmILS5_0ELi20ELi3ELi1ELi2EN4cute5tupleIJNSA_1CILi2EEENSC_ILi1EEESE_EEEEENSB_IJNSC_ILi256EEENSC_ILi64EEENSB_IJSI_EEEEEENS_12float_e4m3_tESL_NSA_8TiledMMAINSA_8MMA_AtomIJNSA_10MMA_TraitsINSA_25SM100_MMA_F8F6F4_2x1SM_SSEJSL_SL_fSH_SI_NSA_17integral_constantINSA_4UMMA5MajorELSS_0EEEST_NSQ_INSR_7ScaleInELSU_0EEESV_EEEEEENSA_6LayoutINSB_IJSE_SE_SE_EEENSB_IJNSC_ILi0EEES10_S10_EEEEENSB_IJNSA_10UnderscoreES13_S13_EEEEENS7_6detail27Sm100ImplicitGemmTileTraitsINSA_25SM100_TMA_2SM_LOAD_IM2COLENSA_14ComposedLayoutINSA_7SwizzleILi2ELi4ELi3EEENSA_18smem_ptr_flag_bitsILi8EEENSY_INSB_IJNSC_ILi8EEESI_EEENSB_IJSI_SE_EEEEEEEvEENS17_INSA_18SM100_TMA_2SM_LOADES1I_vEEEENS_8epilogue10collective18CollectiveEpilogueINS1N_23Sm100TmaWarpSpecializedILi1ELi1ELi64ELb0ELb0EEEJNSB_IJNSC_ILi128EEESI_SJ_EEENSB_IJNSY_IS1S_SE_EENSY_ISI_SE_EEEEESL_NSB_IJNSB_IJllllEEESE_S10_EEESL_S1Y_NS1N_6fusion15FusionCallbacksIS1R_NS1Z_17LinearCombinationISL_fSL_fLNS_15FloatRoundStyleE2EEES1T_S1W_JEEENSA_5SM1004TMEM4LOAD26SM100_TMEM_LOAD_32dp32b64xENSA_20SM90_TMA_LOAD_IM2COLES1I_NSA_39AutoVectorizingCopyWithAssumedAlignmentILi128EEENSA_21SM90_TMA_STORE_IM2COLES1I_S2B_S2B_EEEvvEEEEvNT_6ParamsE)
	.align		4
        /*000c*/ 	.word	index@(__assertfail)
	.align		4
        /*0010*/ 	.word	0x00000000
	.align		4
        /*0014*/ 	.word	0xfffffffe
	.align		4
        /*0018*/ 	.word	0x00000000
	.align		4
        /*001c*/ 	.word	0xfffffffd
	.align		4
        /*0020*/ 	.word	0x00000000
	.align		4
        /*0024*/ 	.word	0xfffffffc


//--------------------- .nv.constant4             --------------------------
	.section	.nv.constant4,"a",@progbits
	.align	8
	.align		8
.nv.constant4:
        /*0000*/ 	.dword	__assertfail
	.align		8
        /*0008*/ 	.dword	__unnamed_1
	.align		8
        /*0010*/ 	.dword	__unnamed_2
	.align		8
        /*0018*/ 	.dword	_ZN39_INTERNAL_56f00d94_4_k_cu_c7f06687_31014cuda3std3__45__cpo5beginE
	.align		8
        /*0020*/ 	.dword	_ZN39_INTERNAL_56f00d94_4_k_cu_c7f06687_31014cuda3std3__45__cpo3endE
	.align		8
        /*0028*/ 	.dword	_ZN39_INTERNAL_56f00d94_4_k_cu_c7f06687_31014cuda3std3__45__cpo6cbeginE
	.align		8
        /*0030*/ 	.dword	_ZN39_INTERNAL_56f00d94_4_k_cu_c7f06687_31014cuda3std3__45__cpo4cendE
	.align		8
        /*0038*/ 	.dword	_ZN39_INTERNAL_56f00d94_4_k_cu_c7f06687_31014cuda3std3__441_GLOBAL__N__56f00d94_4_k_cu_c7f06687_31016ignoreE
	.align		8
        /*0040*/ 	.dword	_ZN39_INTERNAL_56f00d94_4_k_cu_c7f06687_31014cuda3std3__419piecewise_constructE
	.align		8
        /*0048*/ 	.dword	_ZN39_INTERNAL_56f00d94_4_k_cu_c7f06687_31014cuda3std3__48in_placeE
	.align		8
        /*0050*/ 	.dword	_ZN39_INTERNAL_56f00d94_4_k_cu_c7f06687_31014cuda3std6ranges3__45__cpo4swapE
	.align		8
        /*0058*/ 	.dword	_ZN39_INTERNAL_56f00d94_4_k_cu_c7f06687_31014cuda3std6ranges3__45__cpo9iter_moveE
	.align		8
        /*0060*/ 	.dword	_ZN39_INTERNAL_56f00d94_4_k_cu_c7f06687_31014cute7productE
	.align		8
        /*0068*/ 	.dword	_ZN39_INTERNAL_56f00d94_4_k_cu_c7f06687_31014cute1_E
	.align		8
        /*0070*/ 	.dword	$str$27
	.align		8
        /*0078*/ 	.dword	$str$28
	.align		8
        /*0080*/ 	.dword	$str$29
	.align		8
        /*0088*/ 	.dword	$str$30


//--------------------- .text._ZN7cutlass13device_kernelINS_4conv6kernel13ConvUniversalINS1_16ConvProblemShapeILNS1_8OperatorE0ELi3EEENS1_10collective14CollectiveConvINS1_47MainloopSm100TmaUmmaWarpSpecializedImplicitGemmILS5_0ELi20ELi3ELi1ELi2EN4cute5tupleIJNSA_1CILi2EEENSC_ILi1EEESE_EEEEENSB_IJNSC_ILi256EEENSC_ILi64EEENSB_IJSI_EEEEEENS_12float_e4m3_tESL_NSA_8TiledMMAINSA_8MMA_AtomIJNSA_10MMA_TraitsINSA_25SM100_MMA_F8F6F4_2x1SM_SSEJSL_SL_fSH_SI_NSA_17integral_constantINSA_4UMMA5MajorELSS_0EEEST_NSQ_INSR_7ScaleInELSU_0EEESV_EEEEEENSA_6LayoutINSB_IJSE_SE_SE_EEENSB_IJNSC_ILi0EEES10_S10_EEEEENSB_IJNSA_10UnderscoreES13_S13_EEEEENS7_6detail27Sm100ImplicitGemmTileTraitsINSA_25SM100_TMA_2SM_LOAD_IM2COLENSA_14ComposedLayoutINSA_7SwizzleILi2ELi4ELi3EEENSA_18smem_ptr_flag_bitsILi8EEENSY_INSB_IJNSC_ILi8EEESI_EEENSB_IJSI_SE_EEEEEEEvEENS17_INSA_18SM100_TMA_2SM_LOADES1I_vEEEENS_8epilogue10collective18CollectiveEpilogueINS1N_23Sm100TmaWarpSpecializedILi1ELi1ELi64ELb0ELb0EEEJNSB_IJNSC_ILi128EEESI_SJ_EEENSB_IJNSY_IS1S_SE_EENSY_ISI_SE_EEEEESL_NSB_IJNSB_IJllllEEESE_S10_EEESL_S1Y_NS1N_6fusion15FusionCallbacksIS1R_NS1Z_17LinearCombinationISL_fSL_fLNS_15FloatRoundStyleE2EEES1T_S1W_JEEENSA_5SM1004TMEM4LOAD26SM100_TMEM_LOAD_32dp32b64xENSA_20SM90_TMA_LOAD_IM2COLES1I_NSA_39AutoVectorizingCopyWithAssumedAlignmentILi128EEENSA_21SM90_TMA_STORE_IM2COLES1I_S2B_S2B_EEEvvEEEEvNT_6ParamsE --------------------------
	.section	.text._ZN7cutlass13device_kernelINS_4conv6kernel13ConvUniversalINS1_16ConvProblemShapeILNS1_8OperatorE0ELi3EEENS1_10collective14CollectiveConvINS1_47MainloopSm100TmaUmmaWarpSpecializedImplicitGemmILS5_0ELi20ELi3ELi1ELi2EN4cute5tupleIJNSA_1CILi2EEENSC_ILi1EEESE_EEEEENSB_IJNSC_ILi256EEENSC_ILi64EEENSB_IJSI_EEEEEENS_12float_e4m3_tESL_NSA_8TiledMMAINSA_8MMA_AtomIJNSA_10MMA_TraitsINSA_25SM100_MMA_F8F6F4_2x1SM_SSEJSL_SL_fSH_SI_NSA_17integral_constantINSA_4UMMA5MajorELSS_0EEEST_NSQ_INSR_7ScaleInELSU_0EEESV_EEEEEENSA_6LayoutINSB_IJSE_SE_SE_EEENSB_IJNSC_ILi0EEES10_S10_EEEEENSB_IJNSA_10UnderscoreES13_S13_EEEEENS7_6detail27Sm100ImplicitGemmTileTraitsINSA_25SM100_TMA_2SM_LOAD_IM2COLENSA_14ComposedLayoutINSA_7SwizzleILi2ELi4ELi3EEENSA_18smem_ptr_flag_bitsILi8EEENSY_INSB_IJNSC_ILi8EEESI_EEENSB_IJSI_SE_EEEEEEEvEENS17_INSA_18SM100_TMA_2SM_LOADES1I_vEEEENS_8epilogue10collective18CollectiveEpilogueINS1N_23Sm100TmaWarpSpecializedILi1ELi1ELi64ELb0ELb0EEEJNSB_IJNSC_ILi128EEESI_SJ_EEENSB_IJNSY_IS1S_SE_EENSY_ISI_SE_EEEEESL_NSB_IJNSB_IJllllEEESE_S10_EEESL_S1Y_NS1N_6fusion15FusionCallbacksIS1R_NS1Z_17LinearCombinationISL_fSL_fLNS_15FloatRoundStyleE2EEES1T_S1W_JEEENSA_5SM1004TMEM4LOAD26SM100_TMEM_LOAD_32dp32b64xENSA_20SM90_TMA_LOAD_IM2COLES1I_NSA_39AutoVectorizingCopyWithAssumedAlignmentILi128EEENSA_21SM90_TMA_STORE_IM2COLES1I_S2B_S2B_EEEvvEEEEvNT_6ParamsE,"ax",@progbits
	.align	128
.text._ZN7cutlass13device_kernelINS_4conv6kernel13ConvUniversalINS1_16ConvProblemShapeILNS1_8OperatorE0ELi3EEENS1_10collective14CollectiveConvINS1_47MainloopSm100TmaUmmaWarpSpecializedImplicitGemmILS5_0ELi20ELi3ELi1ELi2EN4cute5tupleIJNSA_1CILi2EEENSC_ILi1EEESE_EEEEENSB_IJNSC_ILi256EEENSC_ILi64EEENSB_IJSI_EEEEEENS_12float_e4m3_tESL_NSA_8TiledMMAINSA_8MMA_AtomIJNSA_10MMA_TraitsINSA_25SM100_MMA_F8F6F4_2x1SM_SSEJSL_SL_fSH_SI_NSA_17integral_constantINSA_4UMMA5MajorELSS_0EEEST_NSQ_INSR_7ScaleInELSU_0EEESV_EEEEEENSA_6LayoutINSB_IJSE_SE_SE_EEENSB_IJNSC_ILi0EEES10_S10_EEEEENSB_IJNSA_10UnderscoreES13_S13_EEEEENS7_6detail27Sm100ImplicitGemmTileTraitsINSA_25SM100_TMA_2SM_LOAD_IM2COLENSA_14ComposedLayoutINSA_7SwizzleILi2ELi4ELi3EEENSA_18smem_ptr_flag_bitsILi8EEENSY_INSB_IJNSC_ILi8EEESI_EEENSB_IJSI_SE_EEEEEEEvEENS17_INSA_18SM100_TMA_2SM_LOADES1I_vEEEENS_8epilogue10collective18CollectiveEpilogueINS1N_23Sm100TmaWarpSpecializedILi1ELi1ELi64ELb0ELb0EEEJNSB_IJNSC_ILi128EEESI_SJ_EEENSB_IJNSY_IS1S_SE_EENSY_ISI_SE_EEEEESL_NSB_IJNSB_IJllllEEESE_S10_EEESL_S1Y_NS1N_6fusion15FusionCallbacksIS1R_NS1Z_17LinearCombinationISL_fSL_fLNS_15FloatRoundStyleE2EEES1T_S1W_JEEENSA_5SM1004TMEM4LOAD26SM100_TMEM_LOAD_32dp32b64xENSA_20SM90_TMA_LOAD_IM2COLES1I_NSA_39AutoVectorizingCopyWithAssumedAlignmentILi128EEENSA_21SM90_TMA_STORE_IM2COLES1I_S2B_S2B_EEEvvEEEEvNT_6ParamsE:
        .type           _ZN7cutlass13device_kernelINS_4conv6kernel13ConvUniversalINS1_16ConvProblemShapeILNS1_8OperatorE0ELi3EEENS1_10collective14CollectiveConvINS1_47MainloopSm100TmaUmmaWarpSpecializedImplicitGemmILS5_0ELi20ELi3ELi1ELi2EN4cute5tupleIJNSA_1CILi2EEENSC_ILi1EEESE_EEEEENSB_IJNSC_ILi256EEENSC_ILi64EEENSB_IJSI_EEEEEENS_12float_e4m3_tESL_NSA_8TiledMMAINSA_8MMA_AtomIJNSA_10MMA_TraitsINSA_25SM100_MMA_F8F6F4_2x1SM_SSEJSL_SL_fSH_SI_NSA_17integral_constantINSA_4UMMA5MajorELSS_0EEEST_NSQ_INSR_7ScaleInELSU_0EEESV_EEEEEENSA_6LayoutINSB_IJSE_SE_SE_EEENSB_IJNSC_ILi0EEES10_S10_EEEEENSB_IJNSA_10UnderscoreES13_S13_EEEEENS7_6detail27Sm100ImplicitGemmTileTraitsINSA_25SM100_TMA_2SM_LOAD_IM2COLENSA_14ComposedLayoutINSA_7SwizzleILi2ELi4ELi3EEENSA_18smem_ptr_flag_bitsILi8EEENSY_INSB_IJNSC_ILi8EEESI_EEENSB_IJSI_SE_EEEEEEEvEENS17_INSA_18SM100_TMA_2SM_LOADES1I_vEEEENS_8epilogue10collective18CollectiveEpilogueINS1N_23Sm100TmaWarpSpecializedILi1ELi1ELi64ELb0ELb0EEEJNSB_IJNSC_ILi128EEESI_SJ_EEENSB_IJNSY_IS1S_SE_EENSY_ISI_SE_EEEEESL_NSB_IJNSB_IJllllEEESE_S10_EEESL_S1Y_NS1N_6fusion15FusionCallbacksIS1R_NS1Z_17LinearCombinationISL_fSL_fLNS_15FloatRoundStyleE2EEES1T_S1W_JEEENSA_5SM1004TMEM4LOAD26SM100_TMEM_LOAD_32dp32b64xENSA_20SM90_TMA_LOAD_IM2COLES1I_NSA_39AutoVectorizingCopyWithAssumedAlignmentILi128EEENSA_21SM90_TMA_STORE_IM2COLES1I_S2B_S2B_EEEvvEEEEvNT_6ParamsE,@function
        .size           _ZN7cutlass13device_kernelINS_4conv6kernel13ConvUniversalINS1_16ConvProblemShapeILNS1_8OperatorE0ELi3EEENS1_10collective14CollectiveConvINS1_47MainloopSm100TmaUmmaWarpSpecializedImplicitGemmILS5_0ELi20ELi3ELi1ELi2EN4cute5tupleIJNSA_1CILi2EEENSC_ILi1EEESE_EEEEENSB_IJNSC_ILi256EEENSC_ILi64EEENSB_IJSI_EEEEEENS_12float_e4m3_tESL_NSA_8TiledMMAINSA_8MMA_AtomIJNSA_10MMA_TraitsINSA_25SM100_MMA_F8F6F4_2x1SM_SSEJSL_SL_fSH_SI_NSA_17integral_constantINSA_4UMMA5MajorELSS_0EEEST_NSQ_INSR_7ScaleInELSU_0EEESV_EEEEEENSA_6LayoutINSB_IJSE_SE_SE_EEENSB_IJNSC_ILi0EEES10_S10_EEEEENSB_IJNSA_10UnderscoreES13_S13_EEEEENS7_6detail27Sm100ImplicitGemmTileTraitsINSA_25SM100_TMA_2SM_LOAD_IM2COLENSA_14ComposedLayoutINSA_7SwizzleILi2ELi4ELi3EEENSA_18smem_ptr_flag_bitsILi8EEENSY_INSB_IJNSC_ILi8EEESI_EEENSB_IJSI_SE_EEEEEEEvEENS17_INSA_18SM100_TMA_2SM_LOADES1I_vEEEENS_8epilogue10collective18CollectiveEpilogueINS1N_23Sm100TmaWarpSpecializedILi1ELi1ELi64ELb0ELb0EEEJNSB_IJNSC_ILi128EEESI_SJ_EEENSB_IJNSY_IS1S_SE_EENSY_ISI_SE_EEEEESL_NSB_IJNSB_IJllllEEESE_S10_EEESL_S1Y_NS1N_6fusion15FusionCallbacksIS1R_NS1Z_17LinearCombinationISL_fSL_fLNS_15FloatRoundStyleE2EEES1T_S1W_JEEENSA_5SM1004TMEM4LOAD26SM100_TMEM_LOAD_32dp32b64xENSA_20SM90_TMA_LOAD_IM2COLES1I_NSA_39AutoVectorizingCopyWithAssumedAlignmentILi128EEENSA_21SM90_TMA_STORE_IM2COLES1I_S2B_S2B_EEEvvEEEEvNT_6ParamsE,(.L_x_188 - _ZN7cutlass13device_kernelINS_4conv6kernel13ConvUniversalINS1_16ConvProblemShapeILNS1_8OperatorE0ELi3EEENS1_10collective14CollectiveConvINS1_47MainloopSm100TmaUmmaWarpSpecializedImplicitGemmILS5_0ELi20ELi3ELi1ELi2EN4cute5tupleIJNSA_1CILi2EEENSC_ILi1EEESE_EEEEENSB_IJNSC_ILi256EEENSC_ILi64EEENSB_IJSI_EEEEEENS_12float_e4m3_tESL_NSA_8TiledMMAINSA_8MMA_AtomIJNSA_10MMA_TraitsINSA_25SM100_MMA_F8F6F4_2x1SM_SSEJSL_SL_fSH_SI_NSA_17integral_constantINSA_4UMMA5MajorELSS_0EEEST_NSQ_INSR_7ScaleInELSU_0EEESV_EEEEEENSA_6LayoutINSB_IJSE_SE_SE_EEENSB_IJNSC_ILi0EEES10_S10_EEEEENSB_IJNSA_10UnderscoreES13_S13_EEEEENS7_6detail27Sm100ImplicitGemmTileTraitsINSA_25SM100_TMA_2SM_LOAD_IM2COLENSA_14ComposedLayoutINSA_7SwizzleILi2ELi4ELi3EEENSA_18smem_ptr_flag_bitsILi8EEENSY_INSB_IJNSC_ILi8EEESI_EEENSB_IJSI_SE_EEEEEEEvEENS17_INSA_18SM100_TMA_2SM_LOADES1I_vEEEENS_8epilogue10collective18CollectiveEpilogueINS1N_23Sm100TmaWarpSpecializedILi1ELi1ELi64ELb0ELb0EEEJNSB_IJNSC_ILi128EEESI_SJ_EEENSB_IJNSY_IS1S_SE_EENSY_ISI_SE_EEEEESL_NSB_IJNSB_IJllllEEESE_S10_EEESL_S1Y_NS1N_6fusion15FusionCallbacksIS1R_NS1Z_17LinearCombinationISL_fSL_fLNS_15FloatRoundStyleE2EEES1T_S1W_JEEENSA_5SM1004TMEM4LOAD26SM100_TMEM_LOAD_32dp32b64xENSA_20SM90_TMA_LOAD_IM2COLES1I_NSA_39AutoVectorizingCopyWithAssumedAlignmentILi128EEENSA_21SM90_TMA_STORE_IM2COLES1I_S2B_S2B_EEEvvEEEEvNT_6ParamsE)
        .other          _ZN7cutlass13device_kernelINS_4conv6kernel13ConvUniversalINS1_16ConvProblemShapeILNS1_8OperatorE0ELi3EEENS1_10collective14CollectiveConvINS1_47MainloopSm100TmaUmmaWarpSpecializedImplicitGemmILS5_0ELi20ELi3ELi1ELi2EN4cute5tupleIJNSA_1CILi2EEENSC_ILi1EEESE_EEEEENSB_IJNSC_ILi256EEENSC_ILi64EEENSB_IJSI_EEEEEENS_12float_e4m3_tESL_NSA_8TiledMMAINSA_8MMA_AtomIJNSA_10MMA_TraitsINSA_25SM100_MMA_F8F6F4_2x1SM_SSEJSL_SL_fSH_SI_NSA_17integral_constantINSA_4UMMA5MajorELSS_0EEEST_NSQ_INSR_7ScaleInELSU_0EEESV_EEEEEENSA_6LayoutINSB_IJSE_SE_SE_EEENSB_IJNSC_ILi0EEES10_S10_EEEEENSB_IJNSA_10UnderscoreES13_S13_EEEEENS7_6detail27Sm100ImplicitGemmTileTraitsINSA_25SM100_TMA_2SM_LOAD_IM2COLENSA_14ComposedLayoutINSA_7SwizzleILi2ELi4ELi3EEENSA_18smem_ptr_flag_bitsILi8EEENSY_INSB_IJNSC_ILi8EEESI_EEENSB_IJSI_SE_EEEEEEEvEENS17_INSA_18SM100_TMA_2SM_LOADES1I_vEEEENS_8epilogue10collective18CollectiveEpilogueINS1N_23Sm100TmaWarpSpecializedILi1ELi1ELi64ELb0ELb0EEEJNSB_IJNSC_ILi128EEESI_SJ_EEENSB_IJNSY_IS1S_SE_EENSY_ISI_SE_EEEEESL_NSB_IJNSB_IJllllEEESE_S10_EEESL_S1Y_NS1N_6fusion15FusionCallbacksIS1R_NS1Z_17LinearCombinationISL_fSL_fLNS_15FloatRoundStyleE2EEES1T_S1W_JEEENSA_5SM1004TMEM4LOAD26SM100_TMEM_LOAD_32dp32b64xENSA_20SM90_TMA_LOAD_IM2COLES1I_NSA_39AutoVectorizingCopyWithAssumedAlignmentILi128EEENSA_21SM90_TMA_STORE_IM2COLES1I_S2B_S2B_EEEvvEEEEvNT_6ParamsE,@"STO_CUDA_ENTRY STV_DEFAULT"
_ZN7cutlass13device_kernelINS_4conv6kernel13ConvUniversalINS1_16ConvProblemShapeILNS1_8OperatorE0ELi3EEENS1_10collective14CollectiveConvINS1_47MainloopSm100TmaUmmaWarpSpecializedImplicitGemmILS5_0ELi20ELi3ELi1ELi2EN4cute5tupleIJNSA_1CILi2EEENSC_ILi1EEESE_EEEEENSB_IJNSC_ILi256EEENSC_ILi64EEENSB_IJSI_EEEEEENS_12float_e4m3_tESL_NSA_8TiledMMAINSA_8MMA_AtomIJNSA_10MMA_TraitsINSA_25SM100_MMA_F8F6F4_2x1SM_SSEJSL_SL_fSH_SI_NSA_17integral_constantINSA_4UMMA5MajorELSS_0EEEST_NSQ_INSR_7ScaleInELSU_0EEESV_EEEEEENSA_6LayoutINSB_IJSE_SE_SE_EEENSB_IJNSC_ILi0EEES10_S10_EEEEENSB_IJNSA_10UnderscoreES13_S13_EEEEENS7_6detail27Sm100ImplicitGemmTileTraitsINSA_25SM100_TMA_2SM_LOAD_IM2COLENSA_14ComposedLayoutINSA_7SwizzleILi2ELi4ELi3EEENSA_18smem_ptr_flag_bitsILi8EEENSY_INSB_IJNSC_ILi8EEESI_EEENSB_IJSI_SE_EEEEEEEvEENS17_INSA_18SM100_TMA_2SM_LOADES1I_vEEEENS_8epilogue10collective18CollectiveEpilogueINS1N_23Sm100TmaWarpSpecializedILi1ELi1ELi64ELb0ELb0EEEJNSB_IJNSC_ILi128EEESI_SJ_EEENSB_IJNSY_IS1S_SE_EENSY_ISI_SE_EEEEESL_NSB_IJNSB_IJllllEEESE_S10_EEESL_S1Y_NS1N_6fusion15FusionCallbacksIS1R_NS1Z_17LinearCombinationISL_fSL_fLNS_15FloatRoundStyleE2EEES1T_S1W_JEEENSA_5SM1004TMEM4LOAD26SM100_TMEM_LOAD_32dp32b64xENSA_20SM90_TMA_LOAD_IM2COLES1I_NSA_39AutoVectorizingCopyWithAssumedAlignmentILi128EEENSA_21SM90_TMA_STORE_IM2COLES1I_S2B_S2B_EEEvvEEEEvNT_6ParamsE:
[----:B------:R-:W1:Y:S01]  /*0000*/  LDC R1, c[0x0][0x37c] ;  /* 0x0000df00ff017b82 */ /* 0x000e620000000800 */
[----:B------:R-:W2:Y:S01]  /*0010*/  S2R R131, SR_TID.X ;  /* 0x0000000000837919 */ /* 0x000ea20000002100 */
[----:B------:R-:W3:Y:S06]  /*0020*/  LDCU.64 UR8, c[0x0][0x990] ;  /* 0x00013200ff0877ac */ /* 0x000eec0008000a00 */
[----:B------:R-:W4:Y:S01]  /*0030*/  S2UR UR4, SR_CgaCtaId ;  /* 0x00000000000479c3 */ /* 0x000f220000008800 */
[----:B-1----:R-:W-:Y:S01]  /*0040*/  VIADD R1, R1, 0xfffffff8 ;  /* 0xfffffff801017836 */ /* 0x002fe20000000000 */
[----:B------:R-:W-:-:S02]  /*0050*/  PRMT R145, RZ, 0x7610, R145 ;  /* 0x00007610ff917816 */ /* 0x000fc40000000091 */
[----:B------:R-:W-:Y:S02]  /*0060*/  ELECT P1, URZ, PT ;  /* 0x0000000000ff782f */ /* 0x000fe40003820000 */
[----:B------:R-:W-:Y:S01]  /*0070*/  R2UR UR43, R1 ;  /* 0x00000000012b72ca */ /* 0x000fe200000e0000 */
[----:B---3--:R-:W-:-:S04]  /*0080*/  UISETP.NE.U32.AND UP0, UPT, UR8, URZ, UPT ;  /* 0x000000ff0800728c */ /* 0x008fc8000bf05070 */
[----:B------:R-:W-:Y:S02]  /*0090*/  UISETP.NE.AND.EX UP0, UPT, UR9, URZ, UPT, UP0 ;  /* 0x000000ff0900728c */ /* 0x000fe4000bf05300 */
[----:B----4-:R-:W-:Y:S02]  /*00a0*/  ULOP3.LUT UR31, UR4, 0x1, URZ, 0xc0, !UPT ;  /* 0x00000001041f7892 */ /* 0x010fe4000f8ec0ff */
[----:B------:R-:W-:Y:S01]  /*00b0*/  ULOP3.LUT UR30, UR4, 0x1, URZ, 0x3c, !UPT ;  /* 0x00000001041e7892 */ /* 0x000fe2000f8e3cff */
[----:B--2---:R-:W-:-:S05]  /*00c0*/  SHF.R.U32.HI R146, RZ, 0x5, R131 ;  /* 0x00000005ff927819 */ /* 0x004fca0000011683 */
[----:B------:R-:W1:Y:S02]  /*00d0*/  SHFL.IDX PT, R0, R146, RZ, 0x1f ;  /* 0x00001fff92007589 */ /* 0x000e6400000e0000 */
[----:B-1----:R-:W-:Y:S01]  /*00e0*/  R2UR UR18, R0 ;  /* 0x00000000001272ca */ /* 0x002fe200000e0000 */
[----:B------:R-:W-:-:S14]  /*00f0*/  BRA.U UP0, `(.L_x_0) ;  /* 0x0000000100307547 */ /* 0x000fdc000b800000 */
[----:B------:R-:W1:Y:S02]  /*0100*/  LDCU.64 UR4, c[0x0][0x988] ;  /* 0x00013100ff0477ac */ /* 0x000e640008000a00 */
[----:B-1----:R-:W-:-:S04]  /*0110*/  UISETP.NE.U32.AND UP0, UPT, UR4, URZ, UPT ;  /* 0x000000ff0400728c */ /* 0x002fc8000bf05070 */
[----:B------:R-:W-:-:S09]  /*0120*/  UISETP.NE.AND.EX UP0, UPT, UR5, URZ, UPT, UP0 ;  /* 0x000000ff0500728c */ /* 0x000fd2000bf05300 */
[----:B------:R-:W-:Y:S05]  /*0130*/  BRA.U !UP0, `(.L_x_1) ;  /* 0x0000000108147547 */ /* 0x000fea000b800000 */
[----:B------:R-:W1:Y:S01]  /*0140*/  LDC.64 R2, c[0x0][0x988] ;  /* 0x00026200ff027b82 */ /* 0x000e620000000a00 */
[----:B------:R-:W1:Y:S02]  /*0150*/  LDCU.64 UR4, c[0x0][0x358] ;  /* 0x00006b00ff0477ac */ /* 0x000e640008000a00 */
[----:B-1----:R1:W5:Y:S01]  /*0160*/  LDG.E R71, desc[UR4][R2.64] ;  /* 0x0000000402477981 */ /* 0x002362000c1e1900 */
[----:B------:R-:W-:Y:S01]  /*0170*/  HFMA2 R145, -RZ, RZ, 0, 5.9604644775390625e-08 ;  /* 0x00000001ff917431 */ /* 0x000fe200000001ff */
[----:B------:R-:W-:Y:S05]  /*0180*/  BRA `(.L_x_0) ;  /* 0x00000000000c7947 */ /* 0x000fea0003800000 */
.L_x_1:
[----:B------:R-:W1:Y:S01]  /*0190*/  LDCU UR4, c[0x0][0x980] ;  /* 0x00013000ff0477ac */ /* 0x000e620008000800 */
[----:B------:R-:W-:Y:S01]  /*01a0*/  HFMA2 R145, -RZ, RZ, 0, 5.9604644775390625e-08 ;  /* 0x00000001ff917431 */ /* 0x000fe200000001ff */
[----:B-1----:R-:W-:-:S07]  /*01b0*/  MOV R71, UR4 ;  /* 0x0000000400477c02 */ /* 0x002fce0008000f00 */
.L_x_0:
[----:B------:R-:W2:Y:S02]  /*01c0*/  LDCU.64 UR4, c[0x0][0x9b0] ;  /* 0x00013600ff0477ac */ /* 0x000ea40008000a00 */
[----:B--2---:R-:W-:-:S04]  /*01d0*/  UISETP.NE.U32.AND UP0, UPT, UR4, URZ, UPT ;  /* 0x000000ff0400728c */ /* 0x004fc8000bf05070 */
[----:B------:R-:W-:-:S09]  /*01e0*/  UISETP.NE.AND.EX UP0, UPT, UR5, URZ, UPT, UP0 ;  /* 0x000000ff0500728c */ /* 0x000fd2000bf05300 */
[----:B------:R-:W-:Y:S05]  /*01f0*/  BRA.U UP0, `(.L_x_2) ;  /* 0x0000000100287547 */ /* 0x000fea000b800000 */
[----:B------:R-:W2:Y:S02]  /*0200*/  LDCU.64 UR4, c[0x0][0x9a8] ;  /* 0x00013500ff0477ac */ /* 0x000ea40008000a00 */
[----:B--2---:R-:W-:-:S04]  /*0210*/  UISETP.NE.U32.AND UP0, UPT, UR4, URZ, UPT ;  /* 0x000000ff0400728c */ /* 0x004fc8000bf05070 */
[----:B------:R-:W-:-:S09]  /*0220*/  UISETP.NE.AND.EX UP0, UPT, UR5, URZ, UPT, UP0 ;  /* 0x000000ff0500728c */ /* 0x000fd2000bf05300 */
[----:B------:R-:W-:Y:S05]  /*0230*/  BRA.U !UP0, `(.L_x_3) ;  /* 0x0000000108107547 */ /* 0x000fea000b800000 */
[----:B-1----:R-:W1:Y:S01]  /*0240*/  LDC.64 R2, c[0x0][0x9a8] ;  /* 0x00026a00ff027b82 */ /* 0x002e620000000a00 */
[----:B------:R-:W1:Y:S02]  /*0250*/  LDCU.64 UR4, c[0x0][0x358] ;  /* 0x00006b00ff0477ac */ /* 0x000e640008000a00 */
[----:B-1----:R2:W5:Y:S01]  /*0260*/  LDG.E R70, desc[UR4][R2.64] ;  /* 0x0000000402467981 */ /* 0x002562000c1e1900 */
[----:B------:R-:W-:Y:S05]  /*0270*/  BRA `(.L_x_2) ;  /* 0x0000000000087947 */ /* 0x000fea0003800000 */
.L_x_3:
[----:B------:R-:W2:Y:S02]  /*0280*/  LDCU UR4, c[0x0][0x9a0] ;  /* 0x00013400ff0477ac */ /* 0x000ea40008000800 */
[----:B--2---:R-:W-:Y:S02]  /*0290*/  MOV R70, UR4 ;  /* 0x0000000400467c02 */ /* 0x004fe40008000f00 */
.L_x_2:
[----:B------:R-:W-:Y:S01]  /*02a0*/  IMAD.U32 R0, RZ, RZ, UR18 ;  /* 0x00000012ff007e24 */ /* 0x000fe2000f8e00ff */
[----:B------:R-:W-:Y:S04]  /*02b0*/  BSSY.RECONVERGENT B0, `(.L_x_4) ;  /* 0x000000c000007945 */ /* 0x000fe80003800200 */
[C---:B------:R-:W-:Y:S02]  /*02c0*/  ISETP.NE.OR P2, PT, R0.reuse, 0x1, !P1 ;  /* 0x000000010000780c */ /* 0x040fe40004f45670 */
[----:B------:R-:W-:-:S11]  /*02d0*/  ISETP.NE.OR P0, PT, R0, 0x3, !P1 ;  /* 0x000000030000780c */ /* 0x000fd60004f05670 */
[----:B------:R-:W-:Y:S05]  /*02e0*/  @P2 BRA `(.L_x_5) ;  /* 0x0000000000202947 */ /* 0x000fea0003800000 */
[----:B------:R-:W3:Y:S02]  /*02f0*/  LDCU.64 UR4, c[0x0][0x348] ;  /* 0x00006900ff0477ac */ /* 0x000ee40008000a00 */
[----:B---3--:R-:W-:Y:S02]  /*0300*/  UIADD3 UR6, UP1, UPT, UR4, 0x80, URZ ;  /* 0x0000008004067890 */ /* 0x008fe4000ff3e0ff */
[----:B------:R-:W-:Y:S02]  /*0310*/  UIADD3 UR4, UP0, UPT, UR4, 0x200, URZ ;  /* 0x0000020004047890 */ /* 0x000fe4000ff1e0ff */
[----:B------:R-:W-:Y:S02]  /*0320*/  UIADD3.X UR7, UPT, UPT, URZ, UR5, URZ, UP1, !UPT ;  /* 0x00000005ff077290 */ /* 0x000fe40008ffe4ff */
[----:B------:R-:W-:-:S07]  /*0330*/  UIADD3.X UR5, UPT, UPT, URZ, UR5, URZ, UP0, !UPT ;  /* 0x00000005ff057290 */ /* 0x000fce00087fe4ff */
[----:B------:R3:W-:Y:S02]  /*0340*/  UTMACCTL.PF [UR6] ;  /* 0x00000000060079b9 */ /* 0x0007e40008040000 */
[----:B------:R3:W-:Y:S02]  /*0350*/  UTMACCTL.PF [UR4] ;  /* 0x00000000040079b9 */ /* 0x0007e40008040000 */
[----:B---3--:R-:W-:Y:S01]  /*0360*/  NOP ;  /* 0x0000000000007918 */ /* 0x008fe20000000000 */
.L_x_5:
[----:B------:R-:W-:Y:S05]  /*0370*/  BSYNC.RECONVERGENT B0 ;  /* 0x0000000000007941 */ /* 0x000fea0003800200 */
.L_x_4:
[----:B------:R-:W-:Y:S04]  /*0380*/  BSSY.RECONVERGENT B0, `(.L_x_6) ;  /* 0x000000a000007945 */ /* 0x000fe80003800200 */
        /* <DEDUP_REMOVED lines=9> */
.L_x_7:
[----:B------:R-:W-:Y:S05]  /*0420*/  BSYNC.RECONVERGENT B0 ;  /* 0x0000000000007941 */ /* 0x000fea0003800200 */
.L_x_6:
[----:B------:R-:W3:Y:S01]  /*0430*/  LDCU.64 UR4, c[0x0][0x988] ;  /* 0x00013100ff0477ac */ /* 0x000ee20008000a00 */
[----:B------:R-:W-:Y:S02]  /*0440*/  UISETP.EQ.U32.AND UP1, UPT, UR8, URZ, UPT ;  /* 0x000000ff0800728c */ /* 0x000fe4000bf22070 */
[----:B------:R-:W-:Y:S02]  /*0450*/  UPLOP3.LUT UP3, UPT, UPT, UPT, UPT, 0x80, 0x8 ;  /* 0x000000000008789c */ /* 0x000fe40003f6f070 */
[----:B---3--:R-:W-:-:S04]  /*0460*/  UISETP.NE.U32.AND UP0, UPT, UR4, URZ, UPT ;  /* 0x000000ff0400728c */ /* 0x008fc8000bf05070 */
[----:B------:R-:W-:-:S04]  /*0470*/  UISETP.NE.AND.EX UP2, UPT, UR5, URZ, UPT, UP0 ;  /* 0x000000ff0500728c */ /* 0x000fc8000bf45300 */
[----:B------:R-:W-:-:S04]  /*0480*/  UISETP.EQ.OR.EX UP4, UPT, UR9, URZ, !UP2, UP1 ;  /* 0x000000ff0900728c */ /* 0x000fc8000d782710 */
[----:B------:R-:W-:-:S06]  /*0490*/  UP2UR UR4, UPR, URZ, 0x10 ;  /* 0x00000010ff047883 */ /* 0x000fcc0008000000 */
[----:B------:R-:W-:Y:S01]  /*04a0*/  MOV R148, UR4 ;  /* 0x0000000400947c02 */ /* 0x000fe20008000f00 */
[----:B------:R-:W-:Y:S06]  /*04b0*/  BRA.U !UP4, `(.L_x_8) ;  /* 0x000000010c207547 */ /* 0x000fec000b800000 */
[----:B------:R-:W-:Y:S01]  /*04c0*/  UISETP.NE.U32.AND UP1, UPT, UR8, URZ, UPT ;  /* 0x000000ff0800728c */ /* 0x000fe2000bf25070 */
[----:B-----5:R-:W-:Y:S01]  /*04d0*/  FSETP.NEU.AND P0, PT, R71, RZ, PT ;  /* 0x000000ff4700720b */ /* 0x020fe20003f0d000 */
[----:B------:R-:W-:Y:S02]  /*04e0*/  USEL UR4, URZ, 0xffffffff, UP2 ;  /* 0xffffffffff047887 */ /* 0x000fe40009000000 */
[----:B------:R-:W-:-:S10]  /*04f0*/  UISETP.NE.AND.EX UP1, UPT, UR9, URZ, UPT, UP1 ;  /* 0x000000ff0900728c */ /* 0x000fd4000bf25310 */
[----:B------:R-:W-:Y:S01]  /*0500*/  VOTEU.ANY UP0, P0 ;  /* 0x0000000000ff7886 */ /* 0x000fe20000000100 */
[----:B------:R-:W-:-:S04]  /*0510*/  @!UP1 USEL UR4, URZ, 0xffffffff, UP0 ;  /* 0xffffffffff049887 */ /* 0x000fc80008000000 */
[----:B------:R-:W-:-:S04]  /*0520*/  ULOP3.LUT UR4, UR4, 0x1, URZ, 0xc0, !UPT ;  /* 0x0000000104047892 */ /* 0x000fc8000f8ec0ff */
[----:B------:R-:W-:-:S11]  /*0530*/  UISETP.NE.U32.AND UP3, UPT, UR4, 0x1, UPT ;  /* 0x000000010400788c */ /* 0x000fd6000bf65070 */
.L_x_8:
[----:B------:R-:W3:Y:S01]  /*0540*/  SHFL.IDX PT, R0, R146, RZ, 0x1f ;  /* 0x00001fff92007589 */ /* 0x000ee200000e0000 */
[----:B------:R-:W-:Y:S02]  /*0550*/  UISETP.NE.AND UP5, UPT, UR18, 0x2, UPT ;  /* 0x000000021200788c */ /* 0x000fe4000bfa5270 */
[----:B------:R-:W-:Y:S02]  /*0560*/  UISETP.NE.AND UP0, UPT, UR18, 0x2, UPT ;  /* 0x000000021200788c */ /* 0x000fe4000bf05270 */
[----:B------:R-:W-:Y:S02]  /*0570*/  UISETP.NE.OR UP1, UPT, UR31, URZ, UP5 ;  /* 0x000000ff1f00728c */ /* 0x000fe4000af25670 */
[----:B------:R-:W-:-:S04]  /*0580*/  USEL UR42, URZ, 0x1, UP0 ;  /* 0x00000001ff2a7887 */ /* 0x000fc80008000000 */
[----:B------:R-:W-:Y:S02]  /*0590*/  PLOP3.LUT P3, PT, P1, PT, UP1, 0xae, 0xea ;  /* 0x0000000000ea781c */ /* 0x000fe40000f6f51e */
[----:B---3--:R-:W-:-:S13]  /*05a0*/  ISETP.NE.AND P0, PT, R0, RZ, PT ;  /* 0x000000ff0000720c */ /* 0x008fda0003f05270 */
[----:B------:R-:W-:Y:S05]  /*05b0*/  @P0 BRA `(.L_x_9) ;  /* 0x0000000000d40947 */ /* 0x000fea0003800000 */
[----:B------:R-:W-:Y:S01]  /*05c0*/  ELECT P0, URZ, PT ;  /* 0x0000000000ff782f */ /* 0x000fe20003800000 */
[----:B------:R-:W-:-:S12]  /*05d0*/  BSSY.RECONVERGENT B0, `(.L_x_9) ;  /* 0x0000033000007945 */ /* 0x000fd80003800200 */
[----:B------:R-:W-:Y:S05]  /*05e0*/  @!P0 BRA `(.L_x_10) ;  /* 0x0000000000c48947 */ /* 0x000fea0003800000 */
[----:B------:R-:W3:Y:S01]  /*05f0*/  S2UR UR5, SR_CgaCtaId ;  /* 0x00000000000579c3 */ /* 0x000ee20000008800 */
[----:B------:R-:W-:Y:S01]  /*0600*/  UMOV UR4, 0x400 ;  /* 0x0000040000047882 */ /* 0x000fe20000000000 */
[----:B------:R-:W-:Y:S02]  /*0610*/  UMOV UR6, 0x1 ;  /* 0x0000000100067882 */ /* 0x000fe40000000000 */
[----:B------:R-:W-:-:S04]  /*0620*/  UIADD3 UR6, UPT, UPT, -UR6, 0x100000, URZ ;  /* 0x0010000006067890 */ /* 0x000fc8000fffe1ff */
[----:B------:R-:W-:Y:S02]  /*0630*/  USHF.L.U32 UR7, UR6, 0xb, URZ ;  /* 0x0000000b06077899 */ /* 0x000fe400080006ff */
[----:B------:R-:W-:Y:S02]  /*0640*/  USHF.L.U32 UR6, UR6, 0x1, URZ ;  /* 0x0000000106067899 */ /* 0x000fe400080006ff */
[----:B---3--:R-:W-:Y:S01]  /*0650*/  ULEA UR4, UR5, UR4, 0x18 ;  /* 0x0000000405047291 */ /* 0x008fe2000f8ec0ff */
[----:B------:R-:W3:Y:S11]  /*0660*/  FENCE.VIEW.ASYNC.S ;  /* 0x00000000000073c6 */ /* 0x000ef60000000000 */
[----:B---3--:R3:W4:Y:S01]  /*0670*/  SYNCS.EXCH.64 URZ, [UR4], UR6 ;  /* 0x0000000604ff75b2 */ /* 0x0087220008000100 */
[----:B------:R3:W1:Y:S01]  /*0680*/  SYNCS.EXCH.64 URZ, [UR4+0xa0], UR6 ;  /* 0x0000a00604ff75b2 */ /* 0x0006620008000100 */
        /* <DEDUP_REMOVED lines=37> */
[----:B------:R3:W1:Y:S02]  /*08e0*/  SYNCS.EXCH.64 URZ, [UR4+0x138], UR6 ;  /* 0x0001380604ff75b2 */ /* 0x0006640008000100 */
[----:B---34-:R-:W-:Y:S01]  /*08f0*/  NOP ;  /* 0x0000000000007918 */ /* 0x018fe20000000000 */
.L_x_10:
[----:B------:R-:W-:Y:S05]  /*0900*/  BSYNC.RECONVERGENT B0 ;  /* 0x0000000000007941 */ /* 0x000fea0003800200 */
.L_x_9:
[----:B------:R-:W3:Y:S01]  /*0910*/  SHFL.IDX PT, R0, R146, RZ, 0x1f ;  /* 0x00001fff92007589 */ /* 0x000ee200000e0000 */
[----:B------:R-:W-:Y:S01]  /*0920*/  NOP ;  /* 0x0000000000007918 */ /* 0x000fe20000000000 */
[----:B---3--:R-:W-:-:S13]  /*0930*/  ISETP.NE.AND P0, PT, R0, 0x1, PT ;  /* 0x000000010000780c */ /* 0x008fda0003f05270 */
[----:B------:R-:W-:Y:S05]  /*0940*/  @P0 BRA `(.L_x_11) ;  /* 0x0000000000400947 */ /* 0x000fea0003800000 */
[----:B------:R-:W3:Y:S01]  /*0950*/  S2UR UR5, SR_CgaCtaId ;  /* 0x00000000000579c3 */ /* 0x000ee20000008800 */
[----:B------:R-:W-:Y:S01]  /*0960*/  UMOV UR4, 0x400 ;  /* 0x0000040000047882 */ /* 0x000fe20000000000 */
[----:B------:R-:W-:Y:S01]  /*0970*/  UMOV UR8, 0x20 ;  /* 0x0000002000087882 */ /* 0x000fe20000000000 */
[----:B------:R-:W-:Y:S01]  /*0980*/  UMOV UR6, 0x80 ;  /* 0x0000008000067882 */ /* 0x000fe20000000000 */
[----:B------:R-:W-:-:S04]  /*0990*/  UIADD3 UR8, UPT, UPT, -UR8, 0x100000, URZ ;  /* 0x0010000008087890 */ /* 0x000fc8000fffe1ff */
[----:B------:R-:W-:Y:S02]  /*09a0*/  USHF.L.U32 UR9, UR8, 0xb, URZ ;  /* 0x0000000b08097899 */ /* 0x000fe400080006ff */
[----:B------:R-:W-:Y:S02]  /*09b0*/  USHF.L.U32 UR8, UR8, 0x1, URZ ;  /* 0x0000000108087899 */ /* 0x000fe400080006ff */
[----:B------:R-:W-:-:S04]  /*09c0*/  UIADD3 UR6, UPT, UPT, -UR6, 0x100000, URZ ;  /* 0x0010000006067890 */ /* 0x000fc8000fffe1ff */
[----:B------:R-:W-:Y:S02]  /*09d0*/  USHF.L.U32 UR7, UR6, 0xb, URZ ;  /* 0x0000000b06077899 */ /* 0x000fe400080006ff */
[----:B------:R-:W-:Y:S01]  /*09e0*/  USHF.L.U32 UR6, UR6, 0x1, URZ ;  /* 0x0000000106067899 */ /* 0x000fe200080006ff */
[----:B------:R-:W-:Y:S01]  /*09f0*/  ELECT P0, URZ, PT ;  /* 0x0000000000ff782f */ /* 0x000fe20003800000 */
[----:B---3--:R-:W-:Y:S01]  /*0a00*/  ULEA UR4, UR5, UR4, 0x18 ;  /* 0x0000000405047291 */ /* 0x008fe2000f8ec0ff */
[----:B------:R-:W3:Y:S11]  /*0a10*/  FENCE.VIEW.ASYNC.S ;  /* 0x00000000000073c6 */ /* 0x000ef60000000000 */
[----:B---3--:R3:W4:Y:S01]  /*0a20*/  SYNCS.EXCH.64 URZ, [UR4+0x140], UR8 ;  /* 0x0001400804ff75b2 */ /* 0x0087220008000100 */
[----:B------:R3:W1:Y:S01]  /*0a30*/  SYNCS.EXCH.64 URZ, [UR4+0x148], UR6 ;  /* 0x0001480604ff75b2 */ /* 0x0006620008000100 */
[----:B------:R-:W-:Y:S01]  /*0a40*/  NOP ;  /* 0x0000000000007918 */ /* 0x000fe20000000000 */
.L_x_11:
[----:B------:R-:W2:Y:S01]  /*0a50*/  SHFL.IDX PT, R0, R146, RZ, 0x1f ;  /* 0x00001fff92007589 */ /* 0x000ea200000e0000 */
[----:B------:R-:W-:Y:S01]  /*0a60*/  NOP ;  /* 0x0000000000007918 */ /* 0x000fe20000000000 */
[----:B--2---:R-:W-:-:S13]  /*0a70*/  ISETP.NE.AND P0, PT, R0, 0x3, PT ;  /* 0x000000030000780c */ /* 0x004fda0003f05270 */
[----:B------:R-:W-:Y:S05]  /*0a80*/  @P0 BRA `(.L_x_12) ;  /* 0x0000000000300947 */ /* 0x000fea0003800000 */
[----:B------:R-:W2:Y:S01]  /*0a90*/  S2UR UR5, SR_CgaCtaId ;  /* 0x00000000000579c3 */ /* 0x000ea20000008800 */
[----:B---3--:R-:W-:Y:S01]  /*0aa0*/  UMOV UR4, 0x400 ;  /* 0x0000040000047882 */ /* 0x008fe20000000000 */
[----:B------:R-:W-:Y:S01]  /*0ab0*/  UMOV UR6, 0x20 ;  /* 0x0000002000067882 */ /* 0x000fe20000000000 */
[----:B------:R-:W-:Y:S01]  /*0ac0*/  ELECT P0, URZ, PT ;  /* 0x0000000000ff782f */ /* 0x000fe20003800000 */
[----:B------:R-:W-:-:S04]  /*0ad0*/  UIADD3 UR6, UPT, UPT, -UR6, 0x100000, URZ ;  /* 0x0010000006067890 */ /* 0x000fc8000fffe1ff */
[----:B------:R-:W-:Y:S02]  /*0ae0*/  USHF.L.U32 UR7, UR6, 0xb, URZ ;  /* 0x0000000b06077899 */ /* 0x000fe400080006ff */
[----:B------:R-:W-:Y:S02]  /*0af0*/  USHF.L.U32 UR6, UR6, 0x1, URZ ;  /* 0x0000000106067899 */ /* 0x000fe400080006ff */
[----:B--2---:R-:W-:Y:S01]  /*0b00*/  ULEA UR4, UR5, UR4, 0x18 ;  /* 0x0000000405047291 */ /* 0x004fe2000f8ec0ff */
[----:B------:R-:W2:Y:S11]  /*0b10*/  FENCE.VIEW.ASYNC.S ;  /* 0x00000000000073c6 */ /* 0x000eb60000000000 */
[----:B--2---:R2:W3:Y:S01]  /*0b20*/  SYNCS.EXCH.64 URZ, [UR4+0x150], UR6 ;  /* 0x0001500604ff75b2 */ /* 0x0044e20008000100 */
[----:B------:R2:W1:Y:S01]  /*0b30*/  SYNCS.EXCH.64 URZ, [UR4+0x158], UR6 ;  /* 0x0001580604ff75b2 */ /* 0x0004620008000100 */
[----:B------:R-:W-:Y:S01]  /*0b40*/  NOP ;  /* 0x0000000000007918 */ /* 0x000fe20000000000 */
.L_x_12:
[----:B------:R-:W4:Y:S01]  /*0b50*/  SHFL.IDX PT, R0, R146, RZ, 0x1f ;  /* 0x00001fff92007589 */ /* 0x000f2200000e0000 */
[----:B------:R-:W-:Y:S01]  /*0b60*/  NOP ;  /* 0x0000000000007918 */ /* 0x000fe20000000000 */
[----:B----4-:R-:W-:-:S13]  /*0b70*/  ISETP.NE.AND P0, PT, R0, 0x4, PT ;  /* 0x000000040000780c */ /* 0x010fda0003f05270 */
[----:B------:R-:W-:Y:S05]  /*0b80*/  @P0 BRA `(.L_x_13) ;  /* 0x0000000000440947 */ /* 0x000fea0003800000 */
[----:B------:R-:W4:Y:S01]  /*0b90*/  S2UR UR5, SR_CgaCtaId ;  /* 0x00000000000579c3 */ /* 0x000f220000008800 */
[----:B--23--:R-:W-:Y:S01]  /*0ba0*/  UMOV UR4, 0x1e0 ;  /* 0x000001e000047882 */ /* 0x00cfe20000000000 */
[----:B------:R-:W-:Y:S01]  /*0bb0*/  UMOV UR6, 0x400 ;  /* 0x0000040000067882 */ /* 0x000fe20000000000 */
[----:B------:R-:W-:Y:S01]  /*0bc0*/  USEL UR4, UR4, 0x1a0, UP3 ;  /* 0x000001a004047887 */ /* 0x000fe20009800000 */
[----:B------:R-:W-:Y:S01]  /*0bd0*/  UMOV UR8, 0x1 ;  /* 0x0000000100087882 */ /* 0x000fe20000000000 */
[----:B------:R-:W-:Y:S01]  /*0be0*/  ELECT P0, URZ, PT ;  /* 0x0000000000ff782f */ /* 0x000fe20003800000 */
[----:B------:R-:W-:-:S04]  /*0bf0*/  UIADD3 UR8, UPT, UPT, -UR8, 0x100000, URZ ;  /* 0x0010000008087890 */ /* 0x000fc8000fffe1ff */
[----:B------:R-:W-:Y:S02]  /*0c00*/  USHF.L.U32 UR9, UR8, 0xb, URZ ;  /* 0x0000000b08097899 */ /* 0x000fe400080006ff */
[----:B------:R-:W-:Y:S02]  /*0c10*/  USHF.L.U32 UR8, UR8, 0x1, URZ ;  /* 0x0000000108087899 */ /* 0x000fe400080006ff */
[----:B----4-:R-:W-:Y:S02]  /*0c20*/  ULEA UR6, UR5, UR6, 0x18 ;  /* 0x0000000605067291 */ /* 0x010fe4000f8ec0ff */
[----:B------:R-:W-:-:S04]  /*0c30*/  UIADD3 UR4, UPT, UPT, -UR4, 0x100000, URZ ;  /* 0x0010000004047890 */ /* 0x000fc8000fffe1ff */
[----:B------:R-:W-:Y:S02]  /*0c40*/  USHF.L.U32 UR5, UR4, 0xb, URZ ;  /* 0x0000000b04057899 */ /* 0x000fe400080006ff */
[----:B------:R-:W-:Y:S01]  /*0c50*/  USHF.L.U32 UR4, UR4, 0x1, URZ ;  /* 0x0000000104047899 */ /* 0x000fe200080006ff */
[----:B------:R-:W2:Y:S03]  /*0c60*/  FENCE.VIEW.ASYNC.S ;  /* 0x00000000000073c6 */ /* 0x000ea60000000000 */
[----:B--2---:R4:W2:Y:S08]  /*0c70*/  SYNCS.EXCH.64 URZ, [UR6+0x160], UR8 ;  /* 0x0001600806ff75b2 */ /* 0x0048b00008000100 */
[----:B------:R4:W3:Y:S02]  /*0c80*/  SYNCS.EXCH.64 URZ, [UR6+0x168], UR4 ;  /* 0x0001680406ff75b2 */ /* 0x0008e40008000100 */
[----:B----4-:R-:W-:Y:S01]  /*0c90*/  NOP ;  /* 0x0000000000007918 */ /* 0x010fe20000000000 */
.L_x_13:
[----:B------:R-:W4:Y:S01]  /*0ca0*/  SHFL.IDX PT, R0, R146, RZ, 0x1f ;  /* 0x00001fff92007589 */ /* 0x000f2200000e0000 */
[----:B------:R-:W-:Y:S01]  /*0cb0*/  ISETP.NE.OR P1, PT, RZ, UR18, !P1 ;  /* 0x00000012ff007c0c */ /* 0x000fe2000cf25670 */
[----:B------:R-:W-:Y:S01]  /*0cc0*/  NOP ;  /* 0x0000000000007918 */ /* 0x000fe20000000000 */
[----:B----4-:R-:W-:-:S13]  /*0cd0*/  ISETP.NE.AND P0, PT, R0, 0x5, PT ;  /* 0x000000050000780c */ /* 0x010fda0003f05270 */
[----:B------:R-:W-:Y:S05]  /*0ce0*/  @P0 BRA `(.L_x_14) ;  /* 0x0000000000480947 */ /* 0x000fea0003800000 */
[----:B------:R-:W4:Y:S01]  /*0cf0*/  S2UR UR5, SR_CgaCtaId ;  /* 0x00000000000579c3 */ /* 0x000f220000008800 */
[----:B--23--:R-:W-:Y:S01]  /*0d00*/  UMOV UR4, 0x400 ;  /* 0x0000040000047882 */ /* 0x00cfe20000000000 */
        /* <DEDUP_REMOVED lines=9> */
[----:B----4-:R-:W-:Y:S01]  /*0da0*/  ULEA UR4, UR5, UR4, 0x18 ;  /* 0x0000000405047291 */ /* 0x010fe2000f8ec0ff */
[----:B------:R-:W2:Y:S11]  /*0db0*/  FENCE.VIEW.ASYNC.S ;  /* 0x00000000000073c6 */ /* 0x000eb60000000000 */
[----:B--2---:R4:W2:Y:S01]  /*0dc0*/  SYNCS.EXCH.64 URZ, [UR4+0x170], UR6 ;  /* 0x0001700604ff75b2 */ /* 0x0048a20008000100 */
[----:B------:R4:W3:Y:S01]  /*0dd0*/  SYNCS.EXCH.64 URZ, [UR4+0x180], UR8 ;  /* 0x0001800804ff75b2 */ /* 0x0008e20008000100 */
[----:B------:R4:W1:Y:S01]  /*0de0*/  SYNCS.EXCH.64 URZ, [UR4+0x178], UR6 ;  /* 0x0001780604ff75b2 */ /* 0x0008620008000100 */
[----:B------:R4:W1:Y:S02]  /*0df0*/  SYNCS.EXCH.64 URZ, [UR4+0x188], UR8 ;  /* 0x0001880804ff75b2 */ /* 0x0008640008000100 */
[----:B----4-:R-:W-:Y:S01]  /*0e00*/  NOP ;  /* 0x0000000000007918 */ /* 0x010fe20000000000 */
.L_x_14:
[----:B--23--:R-:W2:Y:S01]  /*0e10*/  S2UR UR7, SR_CgaCtaId ;  /* 0x00000000000779c3 */ /* 0x00cea20000008800 */
[----:B------:R-:W-:Y:S01]  /*0e20*/  VOTEU.ALL UP0, P1 ;  /* 0x0000000000ff7886 */ /* 0x000fe20000800000 */
[----:B------:R-:W-:Y:S01]  /*0e30*/  UMOV UR4, 0x20 ;  /* 0x0000002000047882 */ /* 0x000fe20000000000 */
[----:B------:R-:W-:Y:S01]  /*0e40*/  NOP ;  /* 0x0000000000007918 */ /* 0x000fe20000000000 */
[----:B-1----:R-:W-:Y:S01]  /*0e50*/  LOP3.LUT R3, R131, 0x1f, RZ, 0xc0, !PT ;  /* 0x0000001f83037812 */ /* 0x002fe200078ec0ff */
[----:B------:R-:W-:Y:S01]  /*0e60*/  UISETP.NE.AND UP4, UPT, UR18, URZ, UPT ;  /* 0x000000ff1200728c */ /* 0x000fe2000bf85270 */
[----:B------:R-:W-:Y:S01]  /*0e70*/  @!UP0 UMOV UR6, 0x400 ;  /* 0x0000040000068882 */ /* 0x000fe20000000000 */
[----:B------:R-:W-:-:S04]  /*0e80*/  @!UP0 UIADD3 UR4, UPT, UPT, -UR4, 0x100000, URZ ;  /* 0x0010000004048890 */ /* 0x000fc8000fffe1ff */
[----:B------:R-:W-:Y:S02]  /*0e90*/  @!UP0 USHF.L.U32 UR5, UR4, 0xb, URZ ;  /* 0x0000000b04058899 */ /* 0x000fe400080006ff */
[----:B------:R-:W-:Y:S02]  /*0ea0*/  @!UP0 USHF.L.U32 UR4, UR4, 0x1, URZ ;  /* 0x0000000104048899 */ /* 0x000fe400080006ff */
[----:B--2---:R-:W-:Y:S01]  /*0eb0*/  @!UP0 ULEA UR6, UR7, UR6, 0x18 ;  /* 0x0000000607068291 */ /* 0x004fe2000f8ec0ff */
[----:B------:R-:W1:Y:S01]  /*0ec0*/  LDCU UR7, c[0x0][0x36c] ;  /* 0x00006d80ff0777ac */ /* 0x000e620008000800 */
[----:B------:R-:W-:Y:S01]  /*0ed0*/  VOTEU.ALL UP0, P1 ;  /* 0x0000000000ff7886 */ /* 0x000fe20000800000 */
[----:B------:R-:W2:Y:S09]  /*0ee0*/  FENCE.VIEW.ASYNC.S ;  /* 0x00000000000073c6 */ /* 0x000eb20000000000 */
[----:B--2---:R2:W3:Y:S01]  /*0ef0*/  @!UP0 SYNCS.EXCH.64 URZ, [UR6+0x190], UR4 ;  /* 0x0001900406ff85b2 */ /* 0x0044e20008000100 */
[----:B-1----:R-:W-:-:S09]  /*0f00*/  UISETP.EQ.U32.AND UP6, UPT, UR7, 0x1, UPT ;  /* 0x000000010700788c */ /* 0x002fd2000bfc2070 */
[----:B--2---:R-:W-:Y:S05]  /*0f10*/  BRA.U !UP6, `(.L_x_15) ;  /* 0x000000010e087547 */ /* 0x004fea000b800000 */
[----:B---3--:R-:W-:Y:S01]  /*0f20*/  UCGABAR_ARV ;  /* 0x00000000000079c7 */ /* 0x008fe20008000000 */
[----:B------:R-:W-:Y:S05]  /*0f30*/  BRA `(.L_x_16) ;  /* 0x0000000000047947 */ /* 0x000fea0003800000 */
.L_x_15:
[----:B---3--:R-:W-:Y:S01]  /*0f40*/  NOP ;  /* 0x0000000000007918 */ /* 0x008fe20000000000 */
.L_x_16:
[----:B------:R-:W1:Y:S01]  /*0f50*/  S2UR UR20, SR_CTAID.X ;  /* 0x00000000001479c3 */ /* 0x000e620000002500 */
[----:B------:R-:W-:-:S05]  /*0f60*/  CS2R.32 R147, SR_CgaSize ;  /* 0x0000000000937805 */ /* 0x000fca0000008a00 */
[----:B------:R-:W-:-:S05]  /*0f70*/  IMAD R147, R147, -0xa0, RZ ;  /* 0xffffff6093937824 */ /* 0x000fca00078e02ff */
[----:B------:R-:W-:-:S14]  /*0f80*/  R2UR UR5, R147 ;  /* 0x00000000930572ca */ /* 0x000fdc00000e0000 */
[----:B------:R-:W2:Y:S01]  /*0f90*/  LDCU UR5, c[0x0][UR5+0x2b0] ;  /* 0x00005600050577ac */ /* 0x000ea20008000800 */
[----:B------:R-:W-:-:S05]  /*0fa0*/  CS2R.32 R147, SR_CgaSize ;  /* 0x0000000000937805 */ /* 0x000fca0000008a00 */
[----:B------:R-:W-:-:S05]  /*0fb0*/  IMAD R147, R147, -0xa0, RZ ;  /* 0xffffff6093937824 */ /* 0x000fca00078e02ff */
[----:B------:R-:W-:-:S14]  /*0fc0*/  R2UR UR4, R147 ;  /* 0x00000000930472ca */ /* 0x000fdc00000e0000 */
[----:B------:R-:W3:Y:S01]  /*0fd0*/  LDCU UR4, c[0x0][UR4+0x2b4] ;  /* 0x00005680040477ac */ /* 0x000ee20008000800 */
[----:B------:R-:W4:Y:S01]  /*0fe0*/  S2UR UR51, SR_CTAID.Y ;  /* 0x00000000003379c3 */ /* 0x000f220000002600 */
[----:B------:R-:W-:-:S05]  /*0ff0*/  CS2R.32 R147, SR_CgaSize ;  /* 0x0000000000937805 */ /* 0x000fca0000008a00 */
[----:B------:R-:W-:-:S05]  /*1000*/  IMAD R147, R147, -0xa0, RZ ;  /* 0xffffff6093937824 */ /* 0x000fca00078e02ff */
[----:B------:R-:W-:-:S14]  /*1010*/  R2UR UR7, R147 ;  /* 0x00000000930772ca */ /* 0x000fdc00000e0000 */
[----:B------:R-:W3:Y:S01]  /*1020*/  LDCU UR7, c[0x0][UR7+0x2a4] ;  /* 0x00005480070777ac */ /* 0x000ee20008000800 */
[----:B------:R-:W-:-:S05]  /*1030*/  CS2R.32 R147, SR_CgaSize ;  /* 0x0000000000937805 */ /* 0x000fca0000008a00 */
[----:B------:R-:W-:-:S05]  /*1040*/  IMAD R147, R147, -0xa0, RZ ;  /* 0xffffff6093937824 */ /* 0x000fca00078e02ff */
[----:B------:R-:W-:-:S14]  /*1050*/  R2UR UR63, R147 ;  /* 0x00000000933f72ca */ /* 0x000fdc00000e0000 */
[----:B------:R-:W3:Y:S01]  /*1060*/  LDCU UR63, c[0x0][UR63+0x2a0] ;  /* 0x000054003f3f77ac */ /* 0x000ee20008000800 */
[----:B------:R-:W3:Y:S01]  /*1070*/  LDCU UR19, c[0x0][0xc24] ;  /* 0x00018480ff1377ac */ /* 0x000ee20008000800 */
[----:B------:R-:W3:Y:S01]  /*1080*/  LDCU UR39, c[0x0][0xc24] ;  /* 0x00018480ff2777ac */ /* 0x000ee20008000800 */
[----:B-1----:R-:W-:Y:S01]  /*1090*/  I2FP.F32.U32 R2, UR20 ;  /* 0x0000001400027c45 */ /* 0x002fe20008201000 */
[----:B------:R-:W1:Y:S04]  /*10a0*/  LDCU UR23, c[0x0][0xc30] ;  /* 0x00018600ff1777ac */ /* 0x000e680008000800 */
[----:B--2---:R-:W-:Y:S01]  /*10b0*/  FMUL R2, R2, UR5 ;  /* 0x0000000502027c20 */ /* 0x004fe20008400000 */
[----:B----4-:R-:W-:-:S05]  /*10c0*/  I2FP.F32.U32 R0, UR51 ;  /* 0x0000003300007c45 */ /* 0x010fca0008201000 */
[----:B------:R-:W2:Y:S01]  /*10d0*/  F2I.U32.TRUNC.NTZ R2, R2 ;  /* 0x0000000200027305 */ /* 0x000ea2000020f000 */
[----:B---3--:R-:W-:-:S07]  /*10e0*/  FMUL R0, R0, UR4 ;  /* 0x0000000400007c20 */ /* 0x008fce0008400000 */
[----:B------:R-:W3:Y:S01]  /*10f0*/  F2I.U32.TRUNC.NTZ R0, R0 ;  /* 0x0000000000007305 */ /* 0x000ee2000020f000 */
[----:B--2---:R-:W-:Y:S02]  /*1100*/  R2UR UR4, R2 ;  /* 0x00000000020472ca */ /* 0x004fe400000e0000 */
[----:B------:R-:W-:Y:S02]  /*1110*/  PRMT R2, RZ, 0x7610, R2 ;  /* 0x00007610ff027816 */ /* 0x000fe40000000002 */
[----:B---3--:R-:W-:Y:S02]  /*1120*/  R2UR UR6, R0 ;  /* 0x00000000000672ca */ /* 0x008fe400000e0000 */
[----:B------:R-:W-:-:S07]  /*1130*/  PRMT R0, RZ, 0x7610, R0 ;  /* 0x00007610ff007816 */ /* 0x000fce0000000000 */
[----:B------:R-:W-:-:S04]  /*1140*/  UIADD3 UR5, UPT, UPT, -UR4, URZ, URZ ;  /* 0x000000ff04057290 */ /* 0x000fc8000fffe1ff */
[----:B------:R-:W-:Y:S02]  /*1150*/  UIMAD UR63, UR63, UR5, UR20 ;  /* 0x000000053f3f72a4 */ /* 0x000fe4000f8e0214 */
[----:B------:R-:W-:-:S04]  /*1160*/  UIADD3 UR4, UPT, UPT, -UR6, URZ, URZ ;  /* 0x000000ff06047290 */ /* 0x000fc8000fffe1ff */
[----:B------:R-:W-:-:S06]  /*1170*/  UIMAD UR4, UR7, UR4, UR51 ;  /* 0x00000004070472a4 */ /* 0x000fcc000f8e0233 */
[----:B------:R-:W-:Y:S01]  /*1180*/  IMAD.U32 R147, RZ, RZ, UR4 ;  /* 0x00000004ff937e24 */ /* 0x000fe2000f8e00ff */
[----:B-1----:R-:W-:Y:S06]  /*1190*/  BRA.U UP4, `(.L_x_17) ;  /* 0x00000001042c7547 */ /* 0x002fec000b800000 */
[----:B------:R-:W-:Y:S01]  /*11a0*/  R2UR UR4, R147 ;  /* 0x00000000930472ca */ /* 0x000fe200000e0000 */
[----:B------:R-:W-:-:S12]  /*11b0*/  UMOV UR7, 0x3 ;  /* 0x0000000300077882 */ /* 0x000fd80000000000 */
[----:B------:R-:W-:Y:S02]  /*11c0*/  UISETP.NE.AND UP0, UPT, UR4, URZ, UPT ;  /* 0x000000ff0400728c */ /* 0x000fe4000bf05270 */
[----:B------:R-:W-:Y:S02]  /*11d0*/  ULOP3.LUT UR4, UR63, 0xfffffffe, URZ, 0xc0, !UPT ;  /* 0xfffffffe3f047892 */ /* 0x000fe4000f8ec0ff */
[----:B------:R-:W-:Y:S02]  /*11e0*/  UISETP.LT.U32.OR UP0, UPT, UR63, 0x2, !UP0 ;  /* 0x000000023f00788c */ /* 0x000fe4000c701470 */
[----:B------:R-:W-:Y:S02]  /*11f0*/  USHF.L.U32 UR4, UR7, UR4, URZ ;  /* 0x0000000407047299 */ /* 0x000fe400080006ff */
[----:B------:R-:W-:Y:S02]  /*1200*/  USEL UR6, URZ, 0x1, !UP0 ;  /* 0x00000001ff067887 */ /* 0x000fe4000c000000 */
[----:B------:R-:W-:-:S02]  /*1210*/  USEL UR5, URZ, 0x2, !UP0 ;  /* 0x00000002ff057887 */ /* 0x000fc4000c000000 */
[----:B------:R-:W-:Y:S02]  /*1220*/  IMAD.U32 R0, RZ, RZ, UR4 ;  /* 0x00000004ff007e24 */ /* 0x000fe4000f8e00ff */
[----:B------:R-:W-:-:S06]  /*1230*/  UIADD3 UR5, UPT, UPT, UR6, UR5, URZ ;  /* 0x0000000506057290 */ /* 0x000fcc000fffe0ff */
[----:B------:R-:W-:-:S07]  /*1240*/  MOV R2, UR5 ;  /* 0x0000000500027c02 */ /* 0x000fce0008000f00 */
.L_x_17:
[----:B------:R-:W1:Y:S01]  /*1250*/  S2UR UR45, SR_CTAID.Z ;  /* 0x00000000002d79c3 */ /* 0x000e620000002700 */
[----:B------:R-:W-:Y:S01]  /*1260*/  UISETP.GE.AND UP0, UPT, UR19, 0x1, UPT ;  /* 0x000000011300788c */ /* 0x000fe2000bf06270 */
[----:B------:R-:W-:-:S08]  /*1270*/  UMOV UR49, UR20 ;  /* 0x0000001400317c82 */ /* 0x000fd00008000000 */
[----:B------:R-:W-:Y:S05]  /*1280*/  BRA.U !UP0, `(.L_x_18) ;  /* 0x0000000108d47547 */ /* 0x000fea000b800000 */
[----:B------:R-:W2:Y:S01]  /*1290*/  LDCU.128 UR12, c[0x0][0xc10] ;  /* 0x00018200ff0c77ac */ /* 0x000ea20008000c00 */
[----:B------:R-:W3:Y:S01]  /*12a0*/  LDCU UR21, c[0x0][0xc0c] ;  /* 0x00018180ff1577ac */ /* 0x000ee20008000800 */
[----:B------:R-:W4:Y:S01]  /*12b0*/  LDCU UR6, c[0x0][0x370] ;  /* 0x00006e00ff0677ac */ /* 0x000f220008000800 */
[----:B------:R-:W1:Y:S01]  /*12c0*/  LDCU UR7, c[0x0][0x374] ;  /* 0x00006e80ff0777ac */ /* 0x000e620008000800 */
[----:B------:R-:W1:Y:S01]  /*12d0*/  LDCU UR22, c[0x0][0xc20] ;  /* 0x00018400ff1677ac */ /* 0x000e620008000800 */
[----:B--2---:R-:W-:Y:S02]  /*12e0*/  UIMAD.WIDE.U32 UR4, UR20, UR12, URZ ;  /* 0x0000000c140472a5 */ /* 0x004fe4000f8e00ff */
[----:B---3--:R-:W-:Y:S01]  /*12f0*/  UISETP.NE.AND UP0, UPT, UR21, 0x1, UPT ;  /* 0x000000011500788c */ /* 0x008fe2000bf05270 */
[----:B------:R-:W2:Y:S01]  /*1300*/  LDCU.64 UR8, c[0x0][0xc28] ;  /* 0x00018500ff0877ac */ /* 0x000ea20008000a00 */
[----:B----4-:R-:W-:-:S03]  /*1310*/  UIMAD.WIDE.U32 UR10, UR6, UR12, URZ ;  /* 0x0000000c060a72a5 */ /* 0x010fc6000f8e00ff */
[----:B------:R-:W-:Y:S01]  /*1320*/  UMOV UR4, UR5 ;  /* 0x0000000500047c82 */ /* 0x000fe20008000000 */
[----:B------:R-:W-:Y:S02]  /*1330*/  UISETP.NE.AND UP1, UPT, UR19, 0x1, UPT ;  /* 0x000000011300788c */ /* 0x000fe4000bf25270 */
[----:B------:R-:W-:Y:S01]  /*1340*/  USHF.R.U32.HI UR4, URZ, UR13, UR4 ;  /* 0x0000000dff047299 */ /* 0x000fe20008011604 */
[----:B------:R-:W-:Y:S01]  /*1350*/  UMOV UR10, UR11 ;  /* 0x0000000b000a7c82 */ /* 0x000fe20008000000 */
[----:B------:R-:W-:Y:S02]  /*1360*/  UIMAD.WIDE.U32 UR16, UR51, UR15, URZ ;  /* 0x0000000f331072a5 */ /* 0x000fe4000f8e00ff */
[----:B------:R-:W-:Y:S02]  /*1370*/  USEL UR5, UR20, UR4, !UP0 ;  /* 0x0000000414057287 */ /* 0x000fe4000c000000 */
[----:B------:R-:W-:Y:S02]  /*1380*/  @UP0 USHF.R.U32.HI UR6, URZ, UR13, UR10 ;  /* 0x0000000dff060299 */ /* 0x000fe4000801160a */
[----:B------:R-:W-:-:S02]  /*1390*/  UISETP.NE.AND UP0, UPT, UR14, 0x1, UPT ;  /* 0x000000010e00788c */ /* 0x000fc4000bf05270 */
[----:B-1----:R-:W-:Y:S02]  /*13a0*/  UIMAD.WIDE.U32 UR10, UR7, UR15, URZ ;  /* 0x0000000f070a72a5 */ /* 0x002fe4000f8e00ff */
[----:B--2---:R-:W-:Y:S01]  /*13b0*/  UIMAD.WIDE.U32 UR12, UR6, UR8, URZ ;  /* 0x00000008060c72a5 */ /* 0x004fe2000f8e00ff */
[----:B------:R-:W-:Y:S01]  /*13c0*/  UMOV UR4, UR17 ;  /* 0x0000001100047c82 */ /* 0x000fe20008000000 */
[----:B------:R-:W-:-:S03]  /*13d0*/  UIADD3 UR49, UPT, UPT, -UR5, URZ, URZ ;  /* 0x000000ff05317290 */ /* 0x000fc6000fffe1ff */
[----:B------:R-:W-:Y:S01]  /*13e0*/  UMOV UR10, UR11 ;  /* 0x0000000b000a7c82 */ /* 0x000fe20008000000 */
[----:B------:R-:W-:Y:S02]  /*13f0*/  USHF.R.U32.HI UR4, URZ, UR22, UR4 ;  /* 0x00000016ff047299 */ /* 0x000fe40008011604 */
[----:B------:R-:W-:Y:S01]  /*1400*/  @UP0 USHF.R.U32.HI UR7, URZ, UR22, UR10 ;  /* 0x00000016ff070299 */ /* 0x000fe2000801160a */
[----:B------:R-:W-:Y:S01]  /*1410*/  UMOV UR12, UR13 ;  /* 0x0000000d000c7c82 */ /* 0x000fe20008000000 */
[----:B------:R-:W-:Y:S02]  /*1420*/  USEL UR4, UR51, UR4, !UP0 ;  /* 0x0000000433047287 */ /* 0x000fe4000c000000 */
[----:B------:R-:W-:Y:S02]  /*1430*/  UIMAD.WIDE.U32 UR10, UR7, UR8, URZ ;  /* 0x00000008070a72a5 */ /* 0x000fe4000f8e00ff */
[----:B------:R-:W-:Y:S02]  /*1440*/  @UP1 USHF.R.U32.HI UR6, URZ, UR9, UR12 ;  /* 0x00000009ff061299 */ /* 0x000fe4000801160c */
[----:B------:R-:W-:-:S02]  /*1450*/  UIMAD.WIDE.U32 UR12, UR4, UR8, URZ ;  /* 0x00000008040c72a5 */ /* 0x000fc4000f8e00ff */
[----:B------:R-:W-:Y:S01]  /*1460*/  UIMAD UR49, UR21, UR49, UR20 ;  /* 0x00000031153172a4 */ /* 0x000fe2000f8e0214 */
[----:B------:R-:W-:Y:S02]  /*1470*/  UMOV UR10, UR11 ;  /* 0x0000000b000a7c82 */ /* 0x000fe40008000000 */
[----:B------:R-:W-:Y:S02]  /*1480*/  @UP1 USHF.R.U32.HI UR7, URZ, UR9, UR10 ;  /* 0x00000009ff071299 */ /* 0x000fe4000801160a */
[----:B------:R-:W-:Y:S02]  /*1490*/  UIMAD UR10, UR6, UR19, URZ ;  /* 0x00000013060a72a4 */ /* 0x000fe4000f8e02ff */
[----:B------:R-:W-:-:S04]  /*14a0*/  UIMAD UR7, UR7, UR19, URZ ;  /* 0x00000013070772a4 */ /* 0x000fc8000f8e02ff */
[----:B------:R-:W-:-:S03]  /*14b0*/  UISETP.GE.AND UP0, UPT, UR4, UR7, UPT ;  /* 0x000000070400728c */ /* 0x000fc6000bf06270 */
[----:B------:R-:W-:Y:S01]  /*14c0*/  UMOV UR7, UR13 ;  /* 0x0000000d00077c82 */ /* 0x000fe20008000000 */
[----:B------:R-:W-:Y:S02]  /*14d0*/  UISETP.GE.OR UP0, UPT, UR5, UR10, UP0 ;  /* 0x0000000a0500728c */ /* 0x000fe40008706670 */
[----:B------:R-:W-:Y:S02]  /*14e0*/  UIMAD.WIDE.U32 UR10, UR5, UR8, URZ ;  /* 0x00000008050a72a5 */ /* 0x000fe4000f8e00ff */
[----:B------:R-:W-:Y:S02]  /*14f0*/  USHF.R.U32.HI UR7, URZ, UR9, UR7 ;  /* 0x00000009ff077299 */ /* 0x000fe40008011607 */
[----:B------:R-:W-:Y:S02]  /*1500*/  UIADD3 UR10, UPT, UPT, -UR4, URZ, URZ ;  /* 0x000000ff040a7290 */ /* 0x000fe4000fffe1ff */
[----:B------:R-:W-:Y:S02]  /*1510*/  USEL UR7, UR4, UR7, !UP1 ;  /* 0x0000000704077287 */ /* 0x000fe4000c800000 */
[----:B------:R-:W-:Y:S01]  /*1520*/  UIMAD UR10, UR14, UR10, UR51 ;  /* 0x0000000a0e0a72a4 */ /* 0x000fe2000f8e0233 */
[----:B------:R-:W-:-:S02]  /*1530*/  @!UP0 UMOV UR8, UR11 ;  /* 0x0000000b00088c82 */ /* 0x000fc40008000000 */
[----:B------:R-:W-:Y:S02]  /*1540*/  @!UP0 USHF.R.U32.HI UR8, URZ, UR9, UR8 ;  /* 0x00000009ff088299 */ /* 0x000fe40008011608 */
[----:B------:R-:W-:Y:S02]  /*1550*/  UIADD3 UR9, UPT, UPT, -UR7, URZ, URZ ;  /* 0x000000ff07097290 */ /* 0x000fe4000fffe1ff */
[----:B------:R-:W-:Y:S02]  /*1560*/  @!UP0 USEL UR8, UR5, UR8, !UP1 ;  /* 0x0000000805088287 */ /* 0x000fe4000c800000 */
[----:B------:R-:W-:Y:S02]  /*1570*/  UIMAD UR9, UR19, UR9, UR4 ;  /* 0x00000009130972a4 */ /* 0x000fe4000f8e0204 */
[----:B------:R-:W-:Y:S02]  /*1580*/  @!UP0 UIADD3 UR7, UPT, UPT, UR7, -UR8, URZ ;  /* 0x8000000807078290 */ /* 0x000fe4000fffe0ff */
[----:B------:R-:W-:-:S02]  /*1590*/  @!UP0 UIMAD UR6, UR9, UR6, UR8 ;  /* 0x00000006090682a4 */ /* 0x000fc4000f8e0208 */
[----:B------:R-:W-:-:S04]  /*15a0*/  @!UP0 UIMAD UR4, UR7, UR19, UR5 ;  /* 0x00000013070482a4 */ /* 0x000fc8000f8e0205 */
[----:B------:R-:W-:Y:S01]  /*15b0*/  UIMAD UR51, UR4, UR14, UR10 ;  /* 0x0000000e043372a4 */ /* 0x000fe2000f8e020a */
[----:B------:R-:W-:Y:S02]  /*15c0*/  @!UP0 UMOV UR5, UR6 ;  /* 0x0000000600058c82 */ /* 0x000fe40008000000 */
[----:B------:R-:W-:-:S12]  /*15d0*/  UIMAD UR49, UR5, UR21, UR49 ;  /* 0x00000015053172a4 */ /* 0x000fd8000f8e0231 */
.L_x_18:
[----:B------:R-:W-:-:S09]  /*15e0*/  UISETP.NE.AND UP0, UPT, UR23, 0x1, UPT ;  /* 0x000000011700788c */ /* 0x000fd2000bf05270 */
[----:B------:R-:W-:Y:S05]  /*15f0*/  BRA.U UP0, `(.L_x_19) ;  /* 0x0000000100407547 */ /* 0x000fea000b800000 */
[----:B------:R-:W2:Y:S01]  /*1600*/  LDCU.128 UR8, c[0x0][0xc10] ;  /* 0x00018200ff0877ac */ /* 0x000ea20008000c00 */
[----:B------:R-:W3:Y:S01]  /*1610*/  LDCU UR12, c[0x0][0xc0c] ;  /* 0x00018180ff0c77ac */ /* 0x000ee20008000800 */
[----:B------:R-:W4:Y:S01]  /*1620*/  LDCU UR13, c[0x0][0xc20] ;  /* 0x00018400ff0d77ac */ /* 0x000f220008000800 */
[----:B--2---:R-:W-:Y:S02]  /*1630*/  UIMAD.WIDE.U32 UR4, UR49, UR8, URZ ;  /* 0x00000008310472a5 */ /* 0x004fe4000f8e00ff */
[----:B------:R-:W-:Y:S02]  /*1640*/  UIMAD.WIDE.U32 UR6, UR51, UR11, URZ ;  /* 0x0000000b330672a5 */ /* 0x000fe4000f8e00ff */
[----:B---3--:R-:W-:Y:S02]  /*1650*/  UISETP.NE.AND UP0, UPT, UR12, 0x1, UPT ;  /* 0x000000010c00788c */ /* 0x008fe4000bf05270 */
[----:B------:R-:W-:-:S03]  /*1660*/  USHF.R.U32.HI UR5, URZ, UR9, UR5 ;  /* 0x00000009ff057299 */ /* 0x000fc60008011605 */
[----:B------:R-:W-:Y:S01]  /*1670*/  UMOV UR4, UR7 ;  /* 0x0000000700047c82 */ /* 0x000fe20008000000 */
[----:B------:R-:W-:Y:S02]  /*1680*/  USEL UR5, UR49, UR5, !UP0 ;  /* 0x0000000531057287 */ /* 0x000fe4000c000000 */
[----:B------:R-:W-:Y:S02]  /*1690*/  UISETP.NE.AND UP0, UPT, UR10, 0x1, UPT ;  /* 0x000000010a00788c */ /* 0x000fe4000bf05270 */
[----:B----4-:R-:W-:-:S04]  /*16a0*/  USHF.R.U32.HI UR4, URZ, UR13, UR4 ;  /* 0x0000000dff047299 */ /* 0x010fc80008011604 */
[----:B------:R-:W-:-:S04]  /*16b0*/  USEL UR4, UR51, UR4, !UP0 ;  /* 0x0000000433047287 */ /* 0x000fc8000c000000 */
[----:B------:R-:W-:Y:S02]  /*16c0*/  UIADD3 UR6, UPT, UPT, -UR4, UR5, URZ ;  /* 0x0000000504067290 */ /* 0x000fe4000fffe1ff */
[----:B------:R-:W-:Y:S02]  /*16d0*/  UIADD3 UR4, UPT, UPT, UR4, -UR5, URZ ;  /* 0x8000000504047290 */ /* 0x000fe4000fffe0ff */
[----:B------:R-:W-:Y:S02]  /*16e0*/  UIMAD UR51, UR6, UR10, UR51 ;  /* 0x0000000a063372a4 */ /* 0x000fe4000f8e0233 */
[----:B------:R-:W-:-:S12]  /*16f0*/  UIMAD UR49, UR4, UR12, UR49 ;  /* 0x0000000c043172a4 */ /* 0x000fd8000f8e0231 */
.L_x_19:
[----:B------:R-:W-:Y:S05]  /*1700*/  BRA.U !UP6, `(.L_x_20) ;  /* 0x000000010e0c7547 */ /* 0x000fea000b800000 */
[----:B------:R-:W-:Y:S01]  /*1710*/  UCGABAR_WAIT ;  /* 0x0000000000007dc7 */ /* 0x000fe20008000000 */
[----:B------:R-:W-:Y:S01]  /*1720*/  CCTL.IVALL ;  /* 0x00000000ff00798f */ /* 0x000fe20002000000 */
[----:B------:R-:W-:Y:S05]  /*1730*/  BRA `(.L_x_21) ;  /* 0x0000000000047947 */ /* 0x000fea0003800000 */
.L_x_20:
[----:B------:R-:W-:Y:S06]  /*1740*/  BAR.SYNC.DEFER_BLOCKING 0x0 ;  /* 0x0000000000007b1d */ /* 0x000fec0000010000 */
.L_x_21:
[----:B------:R-:W-:Y:S05]  /*1750*/  BRA.U UP5, `(.L_x_22) ;  /* 0x0000002105fc7547 */ /* 0x000fea000b800000 */
[----:B------:R-:W2:Y:S01]  /*1760*/  LDCU UR5, c[0x0][0x388] ;  /* 0x00007100ff0577ac */ /* 0x000ea20008000800 */
[----:B------:R-:W-:Y:S01]  /*1770*/  PLOP3.LUT P1, PT, PT, PT, UP3, 0x80, 0x8 ;  /* 0x000000000008781c */ /* 0x000fe20003f2f038 */
[----:B------:R-:W-:Y:S01]  /*1780*/  IMAD.MOV.U32 R2, RZ, RZ, RZ ;  /* 0x000000ffff027224 */ /* 0x000fe200078e00ff */
[----:B------:R-:W-:Y:S01]  /*1790*/  ISETP.EQ.OR P2, PT, R3, RZ, P3 ;  /* 0x000000ff0300720c */ /* 0x000fe20001f42670 */
[----:B------:R-:W3:Y:S01]  /*17a0*/  LDCU UR8, c[0x0][0x38c] ;  /* 0x00007180ff0877ac */ /* 0x000ee20008000800 */
[----:B------:R-:W-:Y:S01]  /*17b0*/  PLOP3.LUT P1, PT, P1, PT, PT, 0x8, 0x80 ;  /* 0x000000000080781c */ /* 0x000fe20000f2e170 */
[----:B------:R-:W4:Y:S01]  /*17c0*/  LDCU.64 UR6, c[0x0][0x390] ;  /* 0x00007200ff0677ac */ /* 0x000f220008000a00 */
[----:B------:R-:W-:Y:S01]  /*17d0*/  UISETP.NE.AND UP1, UPT, UR18, URZ, UPT ;  /* 0x000000ff1200728c */ /* 0x000fe2000bf25270 */
[----:B------:R-:W1:Y:S01]  /*17e0*/  LDCU UR54, c[0x0][0x370] ;  /* 0x00006e00ff3677ac */ /* 0x000e620008000800 */
[----:B--2---:R-:W-:Y:S02]  /*17f0*/  UIADD3 UR5, UPT, UPT, UR5, 0x3f, URZ ;  /* 0x0000003f05057890 */ /* 0x004fe4000fffe0ff */
[----:B------:R-:W-:-:S02]  /*1800*/  USEL UR38, UR42, 0x2, UP1 ;  /* 0x000000022a267887 */ /* 0x000fc40008800000 */
[----:B------:R-:W-:Y:S01]  /*1810*/  USHF.R.S32.HI UR4, URZ, 0x1f, UR5 ;  /* 0x0000001fff047899 */ /* 0x000fe20008011405 */
[----:B------:R-:W2:Y:S03]  /*1820*/  LDCU.64 UR46, c[0x0][0x348] ;  /* 0x00006900ff2e77ac */ /* 0x000ea60008000a00 */
[----:B------:R-:W-:Y:S02]  /*1830*/  ULEA.HI UR4, UR4, UR5, URZ, 0x6 ;  /* 0x0000000504047291 */ /* 0x000fe4000f8f30ff */
[----:B------:R-:W-:Y:S02]  /*1840*/  USHF.L.U32 UR5, UR20, 0x5, URZ ;  /* 0x0000000514057899 */ /* 0x000fe400080006ff */
[----:B------:R-:W-:Y:S02]  /*1850*/  USHF.R.S32.HI UR4, URZ, 0x6, UR4 ;  /* 0x00000006ff047899 */ /* 0x000fe40008011404 */
[----:B------:R-:W-:-:S02]  /*1860*/  ULOP3.LUT UR57, UR5, 0x20, URZ, 0xc0, !UPT ;  /* 0x0000002005397892 */ /* 0x000fc4000f8ec0ff */
[----:B---3--:R-:W-:Y:S02]  /*1870*/  UIMAD UR4, UR4, UR8, URZ ;  /* 0x00000008040472a4 */ /* 0x008fe4000f8e02ff */
[----:B------:R-:W-:Y:S02]  /*1880*/  USHF.L.U32 UR58, UR20, 0x7, URZ ;  /* 0x00000007143a7899 */ /* 0x000fe400080006ff */
[----:B----4-:R-:W-:Y:S01]  /*1890*/  UIMAD UR4, UR4, UR6, URZ ;  /* 0x00000006040472a4 */ /* 0x010fe2000f8e02ff */
[----:B------:R-:W3:Y:S03]  /*18a0*/  LDCU UR53, c[0x0][0x374] ;  /* 0x00006e80ff3577ac */ /* 0x000ee60008000800 */
[----:B------:R-:W-:Y:S01]  /*18b0*/  UIMAD UR55, UR4, UR7, URZ ;  /* 0x00000007043772a4 */ /* 0x000fe2000f8e02ff */
[----:B------:R-:W-:Y:S01]  /*18c0*/  UMOV UR27, 0x1 ;  /* 0x00000001001b7882 */ /* 0x000fe20000000000 */
[----:B------:R-:W-:-:S02]  /*18d0*/  UMOV UR31, URZ ;  /* 0x000000ff001f7c82 */ /* 0x000fc40008000000 */
[----:B------:R-:W-:Y:S02]  /*18e0*/  UISETP.NE.AND UP2, UPT, UR55, URZ, UPT ;  /* 0x000000ff3700728c */ /* 0x000fe4000bf45270 */
[----:B------:R-:W-:Y:S01]  /*18f0*/  UISETP.LT.U32.AND UP0, UPT, UR55, 0x14, UPT ;  /* 0x000000143700788c */ /* 0x000fe2000bf01070 */
[----:B------:R-:W-:Y:S01]  /*1900*/  UMOV UR36, URZ ;  /* 0x000000ff00247c82 */ /* 0x000fe20008000000 */
[----:B------:R-:W-:Y:S02]  /*1910*/  UMOV UR42, URZ ;  /* 0x000000ff002a7c82 */ /* 0x000fe40008000000 */
[----:B------:R-:W-:-:S04]  /*1920*/  USEL UR4, UR55, 0x14, UP0 ;  /* 0x0000001437047887 */ /* 0x000fc80008000000 */
[----:B------:R-:W-:Y:S02]  /*1930*/  UIADD3 UR5, UPT, UPT, UR4, -0x1, URZ ;  /* 0xffffffff04057890 */ /* 0x000fe4000fffe0ff */
[----:B------:R-:W-:Y:S02]  /*1940*/  @!UP2 UIADD3 UR5, UPT, UPT, UR4, URZ, URZ ;  /* 0x000000ff0405a290 */ /* 0x000fe4000fffe0ff */
[----:B------:R-:W-:Y:S02]  /*1950*/  UIADD3 UR52, UPT, UPT, UR55, -UR4, URZ ;  /* 0x8000000437347290 */ /* 0x000fe4000fffe0ff */
[----:B-123--:R-:W-:-:S12]  /*1960*/  UIADD3 UR56, UPT, UPT, UR5, 0x1, URZ ;  /* 0x0000000105387890 */ /* 0x00efd8000fffe0ff */
.L_x_40:
[----:B------:R-:W1:Y:S01]  /*1970*/  S2UR UR30, SR_CgaCtaId ;  /* 0x00000000001e79c3 */ /* 0x000e620000008800 */
[----:B------:R-:W-:Y:S01]  /*1980*/  UMOV UR4, 0x400 ;  /* 0x0000040000047882 */ /* 0x000fe20000000000 */
[----:B------:R-:W-:Y:S01]  /*1990*/  MOV R0, UR27 ;  /* 0x0000001b00007c02 */ /* 0x000fe20008000f00 */
[----:B------:R-:W-:Y:S02]  /*19a0*/  UISETP.NE.AND UP0, UPT, UR55, URZ, UPT ;  /* 0x000000ff3700728c */ /* 0x000fe4000bf05270 */
[----:B------:R-:W-:Y:S01]  /*19b0*/  ULEA UR19, UR51, UR57, 0x6 ;  /* 0x0000003933137291 */ /* 0x000fe2000f8e30ff */
[----:B------:R-:W-:Y:S01]  /*19c0*/  SHF.L.U32 R0, R0, 0x1f, RZ ;  /* 0x0000001f00007819 */ /* 0x000fe200000006ff */
[----:B------:R-:W-:Y:S01]  /*19d0*/  UMOV UR28, URZ ;  /* 0x000000ff001c7c82 */ /* 0x000fe20008000000 */
[----:B------:R-:W-:Y:S01]  /*19e0*/  UMOV UR22, URZ ;  /* 0x000000ff00167c82 */ /* 0x000fe20008000000 */
[----:B------:R-:W-:Y:S01]  /*19f0*/  UMOV UR21, URZ ;  /* 0x000000ff00157c82 */ /* 0x000fe20008000000 */
[----:B------:R-:W-:Y:S01]  /*1a00*/  UMOV UR20, URZ ;  /* 0x000000ff00147c82 */ /* 0x000fe20008000000 */
[----:B-1----:R-:W-:-:S04]  /*1a10*/  ULEA UR30, UR30, UR4, 0x18 ;  /* 0x000000041e1e7291 */ /* 0x002fc8000f8ec0ff */
[----:B------:R-:W-:-:S09]  /*1a20*/  ULEA UR4, UR31, UR30, 0x3 ;  /* 0x0000001e1f047291 */ /* 0x000fd2000f8e18ff */
[----:B------:R1:W2:Y:S01]  /*1a30*/  SYNCS.PHASECHK.TRANS64.TRYWAIT P0, [UR4+0xa0], R0 ;  /* 0x0000a000ff0075a7 */ /* 0x0002a20008001104 */
[----:B------:R-:W-:-:S04]  /*1a40*/  ULEA.HI UR4, UR49, UR49, URZ, 0x1 ;  /* 0x0000003131047291 */ /* 0x000fc8000f8f08ff */
[----:B------:R-:W-:-:S04]  /*1a50*/  USHF.L.U32 UR4, UR4, 0x7, URZ ;  /* 0x0000000704047899 */ /* 0x000fc800080006ff */
[----:B------:R-:W-:-:S04]  /*1a60*/  ULOP3.LUT UR4, UR4, 0xffffff00, URZ, 0xc0, !UPT ;  /* 0xffffff0004047892 */ /* 0x000fc8000f8ec0ff */
[----:B------:R-:W-:Y:S01]  /*1a70*/  ULOP3.LUT UR43, UR4, 0x80, UR58, 0xf8, !UPT ;  /* 0x00000080042b7892 */ /* 0x000fe2000f8ef83a */
[----:B------:R-:W-:Y:S11]  /*1a80*/  BRA.U !UP0, `(.L_x_23) ;  /* 0x0000000508ac7547 */ /* 0x000ff6000b800000 */
[----:B------:R-:W3:Y:S01]  /*1a90*/  LDCU.128 UR12, c[0x0][0x480] ;  /* 0x00009000ff0c77ac */ /* 0x000ee20008000c00 */
[----:B------:R-:W4:Y:S01]  /*1aa0*/  LDCU.128 UR8, c[0x0][0x490] ;  /* 0x00009200ff0877ac */ /* 0x000f220008000c00 */
[----:B------:R-:W1:Y:S01]  /*1ab0*/  LDCU.64 UR20, c[0x0][0x4c0] ;  /* 0x00009800ff1477ac */ /* 0x000e620008000a00 */
[----:B------:R-:W1:Y:S01]  /*1ac0*/  LDCU.64 UR16, c[0x0][0x4f0] ;  /* 0x00009e00ff1077ac */ /* 0x000e620008000a00 */
[----:B------:R-:W1:Y:S01]  /*1ad0*/  LDCU UR18, c[0x0][0x4c8] ;  /* 0x00009900ff1277ac */ /* 0x000e620008000800 */
[----:B---3--:R-:W-:Y:S02]  /*1ae0*/  UIMAD.WIDE.U32 UR4, UR43, UR13, URZ ;  /* 0x0000000d2b0472a5 */ /* 0x008fe4000f8e00ff */
[----:B------:R-:W-:Y:S02]  /*1af0*/  UISETP.NE.AND UP0, UPT, UR12, 0x1, UPT ;  /* 0x000000010c00788c */ /* 0x000fe4000bf05270 */
[----:B------:R-:W-:Y:S01]  /*1b00*/  USHF.R.U32.HI UR5, URZ, UR14, UR5 ;  /* 0x0000000eff057299 */ /* 0x000fe20008011605 */
[----:B------:R-:W3:Y:S03]  /*1b10*/  LDCU UR49, c[0x0][0x38c] ;  /* 0x00007180ff3177ac */ /* 0x000ee60008000800 */
[----:B------:R-:W-:-:S02]  /*1b20*/  USEL UR5, UR43, UR5, !UP0 ;  /* 0x000000052b057287 */ /* 0x000fc4000c000000 */
[----:B------:R-:W-:Y:S02]  /*1b30*/  UISETP.NE.AND UP0, UPT, UR15, 0x1, UPT ;  /* 0x000000010f00788c */ /* 0x000fe4000bf05270 */
[----:B----4-:R-:W-:Y:S01]  /*1b40*/  UIMAD.WIDE.U32 UR6, UR5, UR8, URZ ;  /* 0x00000008050672a5 */ /* 0x010fe2000f8e00ff */
[----:B------:R-:W4:Y:S01]  /*1b50*/  LDCU UR8, c[0x0][0x4a0] ;  /* 0x00009400ff0877ac */ /* 0x000f220008000800 */
[----:B------:R-:W1:Y:S05]  /*1b60*/  LDCU UR23, c[0x0][0x4cc] ;  /* 0x00009980ff1777ac */ /* 0x000e6a0008000800 */
[----:B------:R-:W-:Y:S01]  /*1b70*/  UMOV UR4, UR7 ;  /* 0x0000000700047c82 */ /* 0x000fe20008000000 */
[----:B------:R-:W1:Y:S01]  /*1b80*/  LDCU.64 UR40, c[0x0][0x390] ;  /* 0x00007200ff2877ac */ /* 0x000e620008000a00 */
[----:B------:R-:W-:Y:S01]  /*1b90*/  USHF.R.U32.HI UR4, URZ, UR9, UR4 ;  /* 0x00000009ff047299 */ /* 0x000fe20008011604 */
[----:B------:R-:W1:Y:S03]  /*1ba0*/  LDCU UR9, c[0x0][0x4ec] ;  /* 0x00009d80ff0977ac */ /* 0x000e660008000800 */
[----:B------:R-:W-:-:S02]  /*1bb0*/  USEL UR4, UR5, UR4, !UP0 ;  /* 0x0000000405047287 */ /* 0x000fc4000c000000 */
[----:B------:R-:W-:Y:S02]  /*1bc0*/  UISETP.NE.AND UP0, UPT, UR10, 0x1, UPT ;  /* 0x000000010a00788c */ /* 0x000fe4000bf05270 */
[----:B------:R-:W-:Y:S01]  /*1bd0*/  UIMAD.WIDE.U32 UR6, UR4, UR11, URZ ;  /* 0x0000000b040672a5 */ /* 0x000fe2000f8e00ff */
[----:B------:R-:W1:Y:S01]  /*1be0*/  LDCU.64 UR24, c[0x0][0x4d0] ;  /* 0x00009a00ff1877ac */ /* 0x000e620008000a00 */
[----:B------:R-:W-:-:S05]  /*1bf0*/  UIADD3 UR42, UPT, UPT, UR56, UR36, URZ ;  /* 0x00000024382a7290 */ /* 0x000fca000fffe0ff */
[----:B------:R-:W-:Y:S01]  /*1c00*/  UMOV UR6, UR7 ;  /* 0x0000000700067c82 */ /* 0x000fe20008000000 */
[----:B------:R-:W-:Y:S02]  /*1c10*/  UIADD3 UR7, UPT, UPT, -UR4, URZ, URZ ;  /* 0x000000ff04077290 */ /* 0x000fe4000fffe1ff */
[----:B----4-:R-:W-:Y:S02]  /*1c20*/  USHF.R.U32.HI UR6, URZ, UR8, UR6 ;  /* 0x00000008ff067299 */ /* 0x010fe40008011606 */
[----:B------:R-:W-:Y:S02]  /*1c30*/  UIADD3 UR8, UPT, UPT, -UR5, URZ, URZ ;  /* 0x000000ff05087290 */ /* 0x000fe4000fffe1ff */
[----:B------:R-:W-:Y:S02]  /*1c40*/  USEL UR14, UR4, UR6, !UP0 ;  /* 0x00000006040e7287 */ /* 0x000fe4000c000000 */
[----:B------:R-:W-:Y:S02]  /*1c50*/  UIMAD UR7, UR15, UR7, UR5 ;  /* 0x000000070f0772a4 */ /* 0x000fe4000f8e0205 */
[----:B------:R-:W-:-:S02]  /*1c60*/  UIADD3 UR6, UPT, UPT, -UR14, URZ, URZ ;  /* 0x000000ff0e067290 */ /* 0x000fc4000fffe1ff */
[----:B------:R-:W-:Y:S02]  /*1c70*/  UIMAD UR8, UR12, UR8, UR43 ;  /* 0x000000080c0872a4 */ /* 0x000fe4000f8e022b */
[----:B------:R-:W-:Y:S02]  /*1c80*/  UIMAD UR13, UR10, UR6, UR4 ;  /* 0x000000060a0d72a4 */ /* 0x000fe4000f8e0204 */
[----:B-1----:R-:W-:Y:S02]  /*1c90*/  UIMAD UR11, UR8, UR20, UR9 ;  /* 0x00000014080b72a4 */ /* 0x002fe4000f8e0209 */
[----:B------:R-:W-:Y:S01]  /*1ca0*/  UIMAD UR12, UR7, UR21, UR16 ;  /* 0x00000015070c72a4 */ /* 0x000fe2000f8e0210 */
[----:B------:R-:W1:Y:S02]  /*1cb0*/  LDCU.64 UR4, c[0x0][0x4f8] ;  /* 0x00009f00ff0477ac */ /* 0x000e640008000a00 */
[----:B------:R-:W4:Y:S01]  /*1cc0*/  LDCU UR6, c[0x0][0x500] ;  /* 0x0000a000ff0677ac */ /* 0x000f220008000800 */
[----:B------:R-:W-:Y:S01]  /*1cd0*/  UIMAD UR13, UR13, UR18, UR17 ;  /* 0x000000120d0d72a4 */ /* 0x000fe2000f8e0211 */
[----:B------:R-:W-:Y:S01]  /*1ce0*/  UMOV UR28, URZ ;  /* 0x000000ff001c7c82 */ /* 0x000fe20008000000 */
[----:B------:R-:W-:Y:S01]  /*1cf0*/  UMOV UR7, UR31 ;  /* 0x0000001f00077c82 */ /* 0x000fe20008000000 */
[----:B------:R-:W-:Y:S01]  /*1d00*/  UMOV UR20, URZ ;  /* 0x000000ff00147c82 */ /* 0x000fe20008000000 */
[----:B------:R-:W-:Y:S01]  /*1d10*/  UMOV UR21, URZ ;  /* 0x000000ff00157c82 */ /* 0x000fe20008000000 */
[----:B---3--:R-:W-:-:S07]  /*1d20*/  UMOV UR22, URZ ;  /* 0x000000ff00167c82 */ /* 0x008fce0008000000 */
.L_x_29:
[----:B------:R-:W-:Y:S01]  /*1d30*/  @!P3 MOV R3, 0x5000 ;  /* 0x000050000003b802 */ /* 0x000fe20000000f00 */
[----:B------:R-:W-:Y:S01]  /*1d40*/  ULEA UR9, UR7, UR30, 0x3 ;  /* 0x0000001e07097291 */ /* 0x000fe2000f8e18ff */
[----:B--2---:R-:W-:Y:S11]  /*1d50*/  @P0 BRA `(.L_x_24) ;  /* 0x0000000000100947 */ /* 0x004ff60003800000 */
[----:B------:R-:W-:Y:S04]  /*1d60*/  MOV R4, UR27 ;  /* 0x0000001b00047c02 */ /* 0x000fe80008000f00 */
[----:B------:R-:W-:Y:S04]  /*1d70*/  SHF.L.U32 R4, R4, 0x1f, RZ ;  /* 0x0000001f04047819 */ /* 0x000fe800000006ff */
[----:B------:R-:W2:Y:S02]  /*1d80*/  SYNCS.PHASECHK.TRANS64.TRYWAIT P0, [UR9+0xa0], R4 ;  /* 0x0000a004ff0075a7 */ /* 0x000ea40008001109 */
[----:B--2---:R-:W-:Y:S05]  /*1d90*/  @!P0 BRA `(.L_x_25) ;  /* 0x0000006800088947 */ /* 0x004fea0003800000 */
.L_x_24:
[----:B------:R3:W-:Y:S01]  /*1da0*/  @!P3 SYNCS.ARRIVE.TRANS64 RZ, [UR9], R3 ;  /* 0x00000003ffffb9a7 */ /* 0x0007e20008000009 */
[----:B------:R-:W-:Y:S04]  /*1db0*/  ULOP3.LUT UR8, UR38, 0x2, URZ, 0xfc, !UPT ;  /* 0x0000000226087892 */ /* 0x000fe8000f8efcff */
[----:B------:R-:W-:Y:S09]  /*1dc0*/  UISETP.NE.AND UP0, UPT, UR8, 0x2, UPT ;  /* 0x000000020800788c */ /* 0x000ff2000bf05270 */
[----:B------:R-:W-:Y:S05]  /*1dd0*/  BRA.U UP0, `(.L_x_26) ;  /* 0x0000000100047547 */ /* 0x000fea000b800000 */
[----:B-1--4-:R-:W-:Y:S05]  /*1de0*/  BPT.TRAP 0x1 ;  /* 0x000000040000795c */ /* 0x012fea0000300000 */
.L_x_26:
[----:B------:R-:W-:Y:S04]  /*1df0*/  BSSY.RECONVERGENT B0, `(.L_x_27) ;  /* 0x0000003000007945 */ /* 0x000fe80003800200 */
[----:B------:R-:W-:Y:S05]  /*1e00*/  @P2 BRA `(.L_x_28) ;  /* 0x0000000000042947 */ /* 0x000fea0003800000 */
[----:B-1--4-:R-:W-:Y:S05]  /*1e10*/  BPT.TRAP 0x1 ;  /* 0x000000040000795c */ /* 0x012fea0000300000 */
.L_x_28:
[----:B-1--4-:R-:W-:Y:S05]  /*1e20*/  BSYNC.RECONVERGENT B0 ;  /* 0x0000000000007941 */ /* 0x012fea0003800200 */
.L_x_27:
[----:B------:R-:W-:Y:S02]  /*1e30*/  UIADD3 UR8, UPT, UPT, UR7, 0x1, URZ ;  /* 0x0000000107087890 */ /* 0x000fe4000fffe0ff */
[----:B------:R-:W-:Y:S02]  /*1e40*/  UIMAD UR15, UR20, UR23, UR4 ;  /* 0x00000017140f72a4 */ /* 0x000fe4000f8e0204 */
[----:B------:R-:W-:Y:S02]  /*1e50*/  UISETP.NE.AND UP0, UPT, UR8, 0x14, UPT ;  /* 0x000000140800788c */ /* 0x000fe4000bf05270 */
[----:B------:R-:W-:Y:S02]  /*1e60*/  ULEA UR17, UR7, UR30, 0xd ;  /* 0x0000001e07117291 */ /* 0x000fe4000f8e68ff */
[----:B------:R-:W-:Y:S02]  /*1e70*/  USEL UR10, URZ, 0x1, UP0 ;  /* 0x00000001ff0a7887 */ /* 0x000fe40008000000 */
[----:B------:R-:W-:Y:S02]  /*1e80*/  USEL UR31, UR8, URZ, UP0 ;  /* 0x000000ff081f7287 */ /* 0x000fe40008000000 */
[----:B------:R-:W-:Y:S02]  /*1e90*/  ULOP3.LUT UR27, UR27, UR10, URZ, 0x3c, !UPT ;  /* 0x0000000a1b1b7292 */ /* 0x000fe4000f8e3cff */
[----:B------:R-:W-:Y:S02]  /*1ea0*/  ULEA UR8, UR31, UR30, 0x3 ;  /* 0x0000001e1f087291 */ /* 0x000fe4000f8e18ff */
[----:B------:R-:W-:Y:S02]  /*1eb0*/  ULEA UR16, UR7, UR30, 0xb ;  /* 0x0000001e07107291 */ /* 0x000fe4000f8e58ff */
[----:B------:R-:W-:Y:S01]  /*1ec0*/  UIADD3 UR34, UP0, UPT, UR46, 0x80, URZ ;  /* 0x000000802e227890 */ /* 0x000fe2000ff1e0ff */
[----:B--2---:R-:W-:Y:S01]  /*1ed0*/  MOV R0, UR27 ;  /* 0x0000001b00007c02 */ /* 0x004fe20008000f00 */
[----:B------:R-:W-:Y:S02]  /*1ee0*/  ULOP3.LUT UR9, UR9, 0xfefffff8, URZ, 0xc0, !UPT ;  /* 0xfefffff809097892 */ /* 0x000fe4000f8ec0ff */
[----:B------:R-:W-:Y:S01]  /*1ef0*/  USHF.L.U32 UR10, UR28, 0x6, URZ ;  /* 0x000000061c0a7899 */ /* 0x000fe200080006ff */
[----:B------:R-:W-:Y:S01]  /*1f00*/  SHF.L.U32 R0, R0, 0x1f, RZ ;  /* 0x0000001f00007819 */ /* 0x000fe200000006ff */
[----:B------:R-:W-:Y:S02]  /*1f10*/  UIADD3.X UR35, UPT, UPT, URZ, UR47, URZ, UP0, !UPT ;  /* 0x0000002fff237290 */ /* 0x000fe400087fe4ff */
[----:B------:R-:W-:Y:S01]  /*1f20*/  UIADD3 UR32, UP3, UPT, UR46, 0x200, URZ ;  /* 0x000002002e207890 */ /* 0x000fe2000ff7e0ff */
[----:B------:R1:W2:Y:S01]  /*1f30*/  SYNCS.PHASECHK.TRANS64.TRYWAIT P0, [UR8+0xa0], R0 ;  /* 0x0000a000ff0075a7 */ /* 0x0002a20008001108 */
[----:B------:R-:W-:Y:S02]  /*1f40*/  UIMAD UR8, UR21, UR24, UR5 ;  /* 0x00000018150872a4 */ /* 0x000fe4000f8e0205 */
[----:B------:R-:W-:Y:S02]  /*1f50*/  UIMAD UR7, UR22, UR25, UR6 ;  /* 0x00000019160772a4 */ /* 0x000fe4000f8e0206 */
[----:B------:R-:W-:Y:S02]  /*1f60*/  ULEA UR15, UR8, UR15, 0x5 ;  /* 0x0000000f080f7291 */ /* 0x000fe4000f8e28ff */
[----:B------:R-:W-:Y:S02]  /*1f70*/  UIADD3 UR8, UPT, UPT, UR17, 0x4400, URZ ;  /* 0x0000440011087890 */ /* 0x000fe4000fffe0ff */
[----:B------:R-:W-:Y:S02]  /*1f80*/  ULEA UR7, UR7, UR15, 0xa ;  /* 0x0000000f07077291 */ /* 0x000fe4000f8e50ff */
[----:B------:R-:W-:Y:S02]  /*1f90*/  UIADD3.X UR33, UPT, UPT, URZ, UR47, URZ, UP3, !UPT ;  /* 0x0000002fff217290 */ /* 0x000fe40009ffe4ff */
[----:B------:R-:W-:Y:S02]  /*1fa0*/  UPRMT UR7, UR7, 0x5410, URZ ;  /* 0x0000541007077896 */ /* 0x000fe400080000ff */
[----:B------:R-:W-:Y:S02]  /*1fb0*/  UIADD3 UR16, UPT, UPT, UR16, 0x2c400, URZ ;  /* 0x0002c40010107890 */ /* 0x000fe4000fffe0ff */
[----:B------:R-:W-:Y:S02]  /*1fc0*/  UIADD3 UR37, UPT, UPT, UR20, 0x1, URZ ;  /* 0x0000000114257890 */ /* 0x000fe4000fffe0ff */
[----:B------:R-:W-:Y:S02]  /*1fd0*/  UIADD3 UR29, UPT, UPT, UR21, 0x1, URZ ;  /* 0x00000001151d7890 */ /* 0x000fe4000fffe0ff */
[----:B------:R-:W-:Y:S02]  /*1fe0*/  UISETP.NE.AND UP2, UPT, UR37, UR49, UPT ;  /* 0x000000312500728c */ /* 0x000fe4000bf45270 */
[----:B------:R-:W-:Y:S02]  /*1ff0*/  UIADD3 UR26, UPT, UPT, UR22, 0x1, URZ ;  /* 0x00000001161a7890 */ /* 0x000fe4000fffe0ff */
[----:B------:R-:W-:Y:S01]  /*2000*/  UIADD3 UR36, UPT, UPT, UR36, 0x1, URZ ;  /* 0x0000000124247890 */ /* 0x000fe2000fffe0ff */
[----:B------:R-:W-:Y:S01]  /*2010*/  UMOV UR44, 0x0 ;  /* 0x00000000002c7882 */ /* 0x000fe20000000000 */
[----:B------:R-:W-:Y:S01]  /*2020*/  UMOV UR45, 0x10000000 ;  /* 0x10000000002d7882 */ /* 0x000fe20000000000 */
[----:B------:R-:W-:Y:S01]  /*2030*/  UMOV UR17, UR9 ;  /* 0x0000000900117c82 */ /* 0x000fe20008000000 */
[----:B------:R4:W-:Y:S01]  /*2040*/  UTMALDG.5D.IM2COL.2CTA [UR8], [UR34], UR7, desc[UR44] ;  /* 0x00002c08220073b4 */ /* 0x0009e20008261007 */
[----:B------:R-:W-:Y:S02]  /*2050*/  UMOV UR18, UR10 ;  /* 0x0000000a00127c82 */ /* 0x000fe40008000000 */
[----:B------:R-:W-:Y:S04]  /*2060*/  @UP2 UIADD3 UR29, UPT, UPT, UR21, URZ, URZ ;  /* 0x000000ff151d2290 */ /* 0x000fe8000fffe0ff */
[----:B------:R-:W-:Y:S01]  /*2070*/  UISETP.NE.AND UP1, UPT, UR29, UR40, UPT ;  /* 0x000000281d00728c */ /* 0x000fe2000bf25270 */
[----:B------:R3:W-:Y:S10]  /*2080*/  UTMALDG.5D.2CTA [UR16], [UR32], desc[UR44] ;  /* 0x00002c10200075b4 */ /* 0x0007f40008221000 */
[----:B------:R-:W-:Y:S04]  /*2090*/  @UP1 UIADD3 UR26, UPT, UPT, UR22, URZ, URZ ;  /* 0x000000ff161a1290 */ /* 0x000fe8000fffe0ff */
[----:B------:R-:W-:Y:S02]  /*20a0*/  UISETP.NE.AND UP0, UPT, UR26, UR41, UPT ;  /* 0x000000291a00728c */ /* 0x000fe4000bf05270 */
[----:B----4-:R-:W-:Y:S09]  /*20b0*/  UIADD3 UR8, UPT, UPT, UR28, 0x1, URZ ;  /* 0x000000011c087890 */ /* 0x010ff2000fffe0ff */
[----:B------:R-:W-:Y:S01]  /*20c0*/  @UP0 UIADD3 UR8, UPT, UPT, UR28, URZ, URZ ;  /* 0x000000ff1c080290 */ /* 0x000fe2000fffe0ff */
[----:B------:R-:W-:Y:S01]  /*20d0*/  UMOV UR7, UR31 ;  /* 0x0000001f00077c82 */ /* 0x000fe20008000000 */
[----:B---3--:R-:W-:Y:S02]  /*20e0*/  USEL UR22, UR26, URZ, UP0 ;  /* 0x000000ff1a167287 */ /* 0x008fe40008000000 */
[----:B------:R-:W-:Y:S02]  /*20f0*/  UISETP.NE.AND UP0, UPT, UR36, UR42, UPT ;  /* 0x0000002a2400728c */ /* 0x000fe4000bf05270 */
[----:B------:R-:W-:Y:S02]  /*2100*/  USEL UR20, UR37, URZ, UP2 ;  /* 0x000000ff25147287 */ /* 0x000fe40009000000 */
[----:B------:R-:W-:Y:S01]  /*2110*/  USEL UR21, UR29, URZ, UP1 ;  /* 0x000000ff1d157287 */ /* 0x000fe20008800000 */
[----:B------:R-:W-:Y:S04]  /*2120*/  UMOV UR28, UR8 ;  /* 0x00000008001c7c82 */ /* 0x000fe80008000000 */
[----:B-1----:R-:W-:Y:S07]  /*2130*/  BRA.U UP0, `(.L_x_29) ;  /* 0xfffffff900fc7547 */ /* 0x002fee000b83ffff */
.L_x_23:
[----:B------:R-:W-:Y:S01]  /*2140*/  ULEA UR4, UR31, UR30, 0x3 ;  /* 0x0000001e1f047291 */ /* 0x000fe2000f8e18ff */
[----:B-1----:R-:W-:Y:S01]  /*2150*/  MOV R0, UR27 ;  /* 0x0000001b00007c02 */ /* 0x002fe20008000f00 */
[----:B------:R-:W-:Y:S01]  /*2160*/  @!P1 SYNCS.ARRIVE.TRANS64.A1T0 RZ, [UR30+0x158], RZ ;  /* 0x000158ffffff99a7 */ /* 0x000fe2000810001e */
[----:B------:R-:W-:Y:S02]  /*2170*/  UISETP.GE.AND UP0, UPT, UR52, 0x1, UPT ;  /* 0x000000013400788c */ /* 0x000fe4000bf06270 */
[----:B------:R-:W-:-:S04]  /*2180*/  SHF.L.U32 R0, R0, 0x1f, RZ ;  /* 0x0000001f00007819 */ /* 0x000fc800000006ff */
[----:B--2---:R1:W2:Y:S03]  /*2190*/  SYNCS.PHASECHK.TRANS64.TRYWAIT P0, [UR4+0xa0], R0 ;  /* 0x0000a000ff0075a7 */ /* 0x0042a60008001104 */
[----:B------:R-:W-:Y:S05]  /*21a0*/  BRA.U !UP0, `(.L_x_30) ;  /* 0x0000000508a47547 */ /* 0x000fea000b800000 */
[----:B------:R-:W3:Y:S01]  /*21b0*/  LDCU.128 UR8, c[0x0][0x480] ;  /* 0x00009000ff0877ac */ /* 0x000ee20008000c00 */
[----:B------:R-:W4:Y:S01]  /*21c0*/  LDCU.128 UR32, c[0x0][0x490] ;  /* 0x00009200ff2077ac */ /* 0x000f220008000c00 */
[----:B------:R-:W1:Y:S01]  /*21d0*/  LDCU UR13, c[0x0][0x4c8] ;  /* 0x00009900ff0d77ac */ /* 0x000e620008000800 */
        /* <DEDUP_REMOVED lines=10> */
[----:B------:R-:W1:Y:S05]  /*2280*/  LDCU.64 UR40, c[0x0][0x390] ;  /* 0x00007200ff2877ac */ /* 0x000e6a0008000a00 */
[----:B------:R-:W-:Y:S01]  /*2290*/  UMOV UR4, UR7 ;  /* 0x0000000700047c82 */ /* 0x000fe20008000000 */
[----:B------:R-:W1:Y:S01]  /*22a0*/  LDCU.64 UR24, c[0x0][0x4d0] ;  /* 0x00009a00ff1877ac */ /* 0x000e620008000a00 */
[----:B------:R-:W-:Y:S01]  /*22b0*/  USHF.R.U32.HI UR4, URZ, UR33, UR4 ;  /* 0x00000021ff047299 */ /* 0x000fe20008011604 */
[----:B------:R-:W4:Y:S03]  /*22c0*/  LDCU.64 UR32, c[0x0][0x4c0] ;  /* 0x00009800ff2077ac */ /* 0x000f260008000a00 */
[----:B------:R-:W-:-:S02]  /*22d0*/  USEL UR4, UR5, UR4, !UP0 ;  /* 0x0000000405047287 */ /* 0x000fc4000c000000 */
[----:B------:R-:W-:Y:S02]  /*22e0*/  UISETP.NE.AND UP0, UPT, UR34, 0x1, UPT ;  /* 0x000000012200788c */ /* 0x000fe4000bf05270 */
[----:B------:R-:W-:Y:S02]  /*22f0*/  UIMAD.WIDE.U32 UR6, UR4, UR35, URZ ;  /* 0x00000023040672a5 */ /* 0x000fe4000f8e00ff */
[----:B------:R-:W-:Y:S01]  /*2300*/  UIADD3 UR42, UPT, UPT, UR52, UR42, URZ ;  /* 0x0000002a342a7290 */ /* 0x000fe2000fffe0ff */
[----:B------:R-:W-:-:S04]  /*2310*/  UMOV UR37, UR52 ;  /* 0x0000003400257c82 */ /* 0x000fc80008000000 */
[----:B------:R-:W-:Y:S01]  /*2320*/  UMOV UR6, UR7 ;  /* 0x0000000700067c82 */ /* 0x000fe20008000000 */
[----:B------:R-:W-:Y:S02]  /*2330*/  UIADD3 UR7, UPT, UPT, -UR5, URZ, URZ ;  /* 0x000000ff05077290 */ /* 0x000fe4000fffe1ff */
[----:B---3--:R-:W-:Y:S02]  /*2340*/  USHF.R.U32.HI UR6, URZ, UR9, UR6 ;  /* 0x00000009ff067299 */ /* 0x008fe40008011606 */
[----:B------:R-:W-:Y:S02]  /*2350*/  UIMAD UR7, UR8, UR7, UR43 ;  /* 0x00000007080772a4 */ /* 0x000fe4000f8e022b */
[----:B------:R-:W-:Y:S02]  /*2360*/  USEL UR14, UR4, UR6, !UP0 ;  /* 0x00000006040e7287 */ /* 0x000fe4000c000000 */
[----:B------:R-:W-:Y:S02]  /*2370*/  UIADD3 UR6, UPT, UPT, -UR4, URZ, URZ ;  /* 0x000000ff04067290 */ /* 0x000fe4000fffe1ff */
[----:B------:R-:W-:-:S02]  /*2380*/  UIADD3 UR9, UPT, UPT, -UR14, URZ, URZ ;  /* 0x000000ff0e097290 */ /* 0x000fc4000fffe1ff */
[----:B------:R-:W-:Y:S02]  /*2390*/  UIMAD UR12, UR11, UR6, UR5 ;  /* 0x000000060b0c72a4 */ /* 0x000fe4000f8e0205 */
[----:B------:R-:W-:Y:S02]  /*23a0*/  UIMAD UR9, UR34, UR9, UR4 ;  /* 0x00000009220972a4 */ /* 0x000fe4000f8e0204 */
[----:B----4-:R-:W-:Y:S01]  /*23b0*/  UIMAD UR11, UR7, UR32, UR10 ;  /* 0x00000020070b72a4 */ /* 0x010fe2000f8e020a */
[----:B------:R-:W3:Y:S02]  /*23c0*/  LDCU UR43, c[0x0][0x38c] ;  /* 0x00007180ff2b77ac */ /* 0x000ee40008000800 */
[----:B------:R-:W4:Y:S01]  /*23d0*/  LDCU UR6, c[0x0][0x500] ;  /* 0x0000a000ff0677ac */ /* 0x000f220008000800 */
[----:B------:R-:W2:Y:S01]  /*23e0*/  LDCU.64 UR4, c[0x0][0x4f8] ;  /* 0x00009f00ff0477ac */ /* 0x000ea20008000a00 */
[----:B-1----:R-:W-:Y:S02]  /*23f0*/  UIMAD UR12, UR12, UR33, UR16 ;  /* 0x000000210c0c72a4 */ /* 0x002fe4000f8e0210 */
[----:B------:R-:W-:Y:S01]  /*2400*/  UIMAD UR13, UR9, UR13, UR17 ;  /* 0x0000000d090d72a4 */ /* 0x000fe2000f8e0211 */
[----:B------:R-:W-:-:S11]  /*2410*/  UMOV UR7, UR31 ;  /* 0x0000001f00077c82 */ /* 0x000fd60008000000 */
.L_x_36:
[----:B------:R-:W-:Y:S01]  /*2420*/  @!P3 MOV R3, 0x5000 ;  /* 0x000050000003b802 */ /* 0x000fe20000000f00 */
[----:B------:R-:W-:Y:S01]  /*2430*/  ULEA UR9, UR7, UR30, 0x3 ;  /* 0x0000001e07097291 */ /* 0x000fe2000f8e18ff */
[----:B--23--:R-:W-:Y:S11]  /*2440*/  @P0 BRA `(.L_x_31) ;  /* 0x0000000000100947 */ /* 0x00cff60003800000 */
[----:B------:R-:W-:Y:S04]  /*2450*/  MOV R4, UR27 ;  /* 0x0000001b00047c02 */ /* 0x000fe80008000f00 */
[----:B------:R-:W-:Y:S04]  /*2460*/  SHF.L.U32 R4, R4, 0x1f, RZ ;  /* 0x0000001f04047819 */ /* 0x000fe800000006ff */
[----:B------:R-:W1:Y:S02]  /*2470*/  SYNCS.PHASECHK.TRANS64.TRYWAIT P0, [UR9+0xa0], R4 ;  /* 0x0000a004ff0075a7 */ /* 0x000e640008001109 */
[----:B-1----:R-:W-:Y:S05]  /*2480*/  @!P0 BRA `(.L_x_32) ;  /* 0x0000006000648947 */ /* 0x002fea0003800000 */
.L_x_31:
[----:B------:R2:W-:Y:S01]  /*2490*/  @!P3 SYNCS.ARRIVE.TRANS64 RZ, [UR9], R3 ;  /* 0x00000003ffffb9a7 */ /* 0x0005e20008000009 */
[----:B------:R-:W-:Y:S04]  /*24a0*/  ULOP3.LUT UR8, UR38, 0x2, URZ, 0xfc, !UPT ;  /* 0x0000000226087892 */ /* 0x000fe8000f8efcff */
[----:B------:R-:W-:Y:S09]  /*24b0*/  UISETP.NE.AND UP0, UPT, UR8, 0x2, UPT ;  /* 0x000000020800788c */ /* 0x000ff2000bf05270 */
[----:B------:R-:W-:Y:S05]  /*24c0*/  BRA.U UP0, `(.L_x_33) ;  /* 0x0000000100047547 */ /* 0x000fea000b800000 */
[----:B---34-:R-:W-:Y:S05]  /*24d0*/  BPT.TRAP 0x1 ;  /* 0x000000040000795c */ /* 0x018fea0000300000 */
.L_x_33:
[----:B------:R-:W-:Y:S04]  /*24e0*/  BSSY.RECONVERGENT B0, `(.L_x_34) ;  /* 0x0000003000007945 */ /* 0x000fe80003800200 */
[----:B------:R-:W-:Y:S05]  /*24f0*/  @P2 BRA `(.L_x_35) ;  /* 0x0000000000042947 */ /* 0x000fea0003800000 */
[----:B---34-:R-:W-:Y:S05]  /*2500*/  BPT.TRAP 0x1 ;  /* 0x000000040000795c */ /* 0x018fea0000300000 */
.L_x_35:
[----:B---34-:R-:W-:Y:S05]  /*2510*/  BSYNC.RECONVERGENT B0 ;  /* 0x0000000000007941 */ /* 0x018fea0003800200 */
.L_x_34:
[----:B------:R-:W-:Y:S02]  /*2520*/  UIADD3 UR8, UPT, UPT, UR7, 0x1, URZ ;  /* 0x0000000107087890 */ /* 0x000fe4000fffe0ff */
[----:B------:R-:W-:Y:S02]  /*2530*/  UIMAD UR16, UR20, UR23, UR4 ;  /* 0x00000017141072a4 */ /* 0x000fe4000f8e0204 */
[----:B------:R-:W-:Y:S02]  /*2540*/  UISETP.NE.AND UP0, UPT, UR8, 0x14, UPT ;  /* 0x000000140800788c */ /* 0x000fe4000bf05270 */
[----:B------:R-:W-:Y:S02]  /*2550*/  UIMAD UR15, UR21, UR24, UR5 ;  /* 0x00000018150f72a4 */ /* 0x000fe4000f8e0205 */
[----:B------:R-:W-:Y:S02]  /*2560*/  USEL UR10, URZ, 0x1, UP0 ;  /* 0x00000001ff0a7887 */ /* 0x000fe40008000000 */
[----:B------:R-:W-:Y:S02]  /*2570*/  USEL UR31, UR8, URZ, UP0 ;  /* 0x000000ff081f7287 */ /* 0x000fe40008000000 */
[----:B------:R-:W-:Y:S02]  /*2580*/  ULOP3.LUT UR27, UR27, UR10, URZ, 0x3c, !UPT ;  /* 0x0000000a1b1b7292 */ /* 0x000fe4000f8e3cff */
[----:B------:R-:W-:Y:S02]  /*2590*/  ULEA UR8, UR31, UR30, 0x3 ;  /* 0x0000001e1f087291 */ /* 0x000fe4000f8e18ff */
[----:B------:R-:W-:Y:S02]  /*25a0*/  ULEA UR17, UR7, UR30, 0xb ;  /* 0x0000001e07117291 */ /* 0x000fe4000f8e58ff */
[----:B------:R-:W-:Y:S01]  /*25b0*/  ULEA UR15, UR15, UR16, 0x5 ;  /* 0x000000100f0f7291 */ /* 0x000fe2000f8e28ff */
[----:B-1----:R-:W-:Y:S01]  /*25c0*/  MOV R0, UR27 ;  /* 0x0000001b00007c02 */ /* 0x002fe20008000f00 */
[----:B------:R-:W-:Y:S02]  /*25d0*/  UIADD3 UR34, UP0, UPT, UR46, 0x80, URZ ;  /* 0x000000802e227890 */ /* 0x000fe4000ff1e0ff */
[----:B------:R-:W-:Y:S01]  /*25e0*/  ULOP3.LUT UR9, UR9, 0xfefffff8, URZ, 0xc0, !UPT ;  /* 0xfefffff809097892 */ /* 0x000fe2000f8ec0ff */
[----:B------:R-:W-:Y:S01]  /*25f0*/  SHF.L.U32 R0, R0, 0x1f, RZ ;  /* 0x0000001f00007819 */ /* 0x000fe200000006ff */
[----:B------:R-:W-:Y:S02]  /*2600*/  USHF.L.U32 UR10, UR28, 0x6, URZ ;  /* 0x000000061c0a7899 */ /* 0x000fe400080006ff */
[----:B------:R-:W-:Y:S01]  /*2610*/  UIADD3.X UR35, UPT, UPT, URZ, UR47, URZ, UP0, !UPT ;  /* 0x0000002fff237290 */ /* 0x000fe200087fe4ff */
[----:B------:R1:W3:Y:S01]  /*2620*/  SYNCS.PHASECHK.TRANS64.TRYWAIT P0, [UR8+0xa0], R0 ;  /* 0x0000a000ff0075a7 */ /* 0x0002e20008001108 */
[----:B------:R-:W-:Y:S02]  /*2630*/  ULEA UR8, UR7, UR30, 0xd ;  /* 0x0000001e07087291 */ /* 0x000fe4000f8e68ff */
[----:B------:R-:W-:Y:S02]  /*2640*/  UIMAD UR7, UR22, UR25, UR6 ;  /* 0x00000019160772a4 */ /* 0x000fe4000f8e0206 */
[----:B------:R-:W-:Y:S02]  /*2650*/  UIADD3 UR8, UPT, UPT, UR8, 0x4400, URZ ;  /* 0x0000440008087890 */ /* 0x000fe4000fffe0ff */
[----:B------:R-:W-:Y:S02]  /*2660*/  ULEA UR7, UR7, UR15, 0xa ;  /* 0x0000000f07077291 */ /* 0x000fe4000f8e50ff */
[----:B------:R-:W-:Y:S02]  /*2670*/  UIADD3 UR32, UP3, UPT, UR46, 0x200, URZ ;  /* 0x000002002e207890 */ /* 0x000fe4000ff7e0ff */
[----:B------:R-:W-:Y:S02]  /*2680*/  UPRMT UR7, UR7, 0x5410, URZ ;  /* 0x0000541007077896 */ /* 0x000fe400080000ff */
[----:B------:R-:W-:Y:S02]  /*2690*/  UIADD3.X UR33, UPT, UPT, URZ, UR47, URZ, UP3, !UPT ;  /* 0x0000002fff217290 */ /* 0x000fe40009ffe4ff */
[----:B------:R-:W-:Y:S02]  /*26a0*/  UIADD3 UR16, UPT, UPT, UR17, 0x2c400, URZ ;  /* 0x0002c40011107890 */ /* 0x000fe4000fffe0ff */
[----:B------:R-:W-:Y:S02]  /*26b0*/  UIADD3 UR36, UPT, UPT, UR20, 0x1, URZ ;  /* 0x0000000114247890 */ /* 0x000fe4000fffe0ff */
[----:B------:R-:W-:Y:S02]  /*26c0*/  UIADD3 UR29, UPT, UPT, UR21, 0x1, URZ ;  /* 0x00000001151d7890 */ /* 0x000fe4000fffe0ff */
[----:B------:R-:W-:Y:S02]  /*26d0*/  UISETP.NE.AND UP2, UPT, UR36, UR43, UPT ;  /* 0x0000002b2400728c */ /* 0x000fe4000bf45270 */
[----:B------:R-:W-:Y:S01]  /*26e0*/  UIADD3 UR26, UPT, UPT, UR22, 0x1, URZ ;  /* 0x00000001161a7890 */ /* 0x000fe2000fffe0ff */
[----:B------:R-:W-:Y:S01]  /*26f0*/  UMOV UR44, 0x0 ;  /* 0x00000000002c7882 */ /* 0x000fe20000000000 */
[----:B------:R-:W-:Y:S01]  /*2700*/  UMOV UR45, 0x10000000 ;  /* 0x10000000002d7882 */ /* 0x000fe20000000000 */
[----:B------:R-:W-:Y:S01]  /*2710*/  UMOV UR17, UR9 ;  /* 0x0000000900117c82 */ /* 0x000fe20008000000 */
[----:B------:R4:W-:Y:S01]  /*2720*/  UTMALDG.5D.IM2COL.2CTA [UR8], [UR34], UR7, desc[UR44] ;  /* 0x00002c08220073b4 */ /* 0x0009e20008261007 */
[----:B------:R-:W-:Y:S04]  /*2730*/  UMOV UR18, UR10 ;  /* 0x0000000a00127c82 */ /* 0x000fe80008000000 */
[----:B------:R-:W-:Y:S04]  /*2740*/  @UP2 UIADD3 UR29, UPT, UPT, UR21, URZ, URZ ;  /* 0x000000ff151d2290 */ /* 0x000fe8000fffe0ff */
[----:B------:R-:W-:Y:S01]  /*2750*/  UISETP.NE.AND UP1, UPT, UR29, UR40, UPT ;  /* 0x000000281d00728c */ /* 0x000fe2000bf25270 */
[----:B------:R2:W-:Y:S10]  /*2760*/  UTMALDG.5D.2CTA [UR16], [UR32], desc[UR44] ;  /* 0x00002c10200075b4 */ /* 0x0005f40008221000 */
[----:B------:R-:W-:Y:S04]  /*2770*/  @UP1 UIADD3 UR26, UPT, UPT, UR22, URZ, URZ ;  /* 0x000000ff161a1290 */ /* 0x000fe8000fffe0ff */
[----:B------:R-:W-:Y:S02]  /*2780*/  UISETP.NE.AND UP0, UPT, UR26, UR41, UPT ;  /* 0x000000291a00728c */ /* 0x000fe4000bf05270 */
[----:B----4-:R-:W-:Y:S09]  /*2790*/  UIADD3 UR8, UPT, UPT, UR28, 0x1, URZ ;  /* 0x000000011c087890 */ /* 0x010ff2000fffe0ff */
[----:B------:R-:W-:Y:S02]  /*27a0*/  @UP0 UIADD3 UR8, UPT, UPT, UR28, URZ, URZ ;  /* 0x000000ff1c080290 */ /* 0x000fe4000fffe0ff */
[----:B------:R-:W-:Y:S02]  /*27b0*/  UIADD3 UR7, UPT, UPT, UR37, -0x1, URZ ;  /* 0xffffffff25077890 */ /* 0x000fe4000fffe0ff */
[----:B--2---:R-:W-:Y:S02]  /*27c0*/  USEL UR22, UR26, URZ, UP0 ;  /* 0x000000ff1a167287 */ /* 0x004fe40008000000 */
[----:B------:R-:W-:Y:S02]  /*27d0*/  UISETP.GT.U32.AND UP0, UPT, UR37, 0x1, UPT ;  /* 0x000000012500788c */ /* 0x000fe4000bf04070 */
[----:B------:R-:W-:Y:S02]  /*27e0*/  USEL UR20, UR36, URZ, UP2 ;  /* 0x000000ff24147287 */ /* 0x000fe40009000000 */
[----:B------:R-:W-:Y:S01]  /*27f0*/  USEL UR21, UR29, URZ, UP1 ;  /* 0x000000ff1d157287 */ /* 0x000fe20008800000 */
[----:B------:R-:W-:Y:S01]  /*2800*/  UMOV UR37, UR7 ;  /* 0x0000000700257c82 */ /* 0x000fe20008000000 */
[----:B------:R-:W-:Y:S01]  /*2810*/  UMOV UR7, UR31 ;  /* 0x0000001f00077c82 */ /* 0x000fe20008000000 */
[----:B------:R-:W-:Y:S02]  /*2820*/  UMOV UR28, UR8 ;  /* 0x00000008001c7c82 */ /* 0x000fe40008000000 */
[----:B-1----:R-:W-:Y:S07]  /*2830*/  BRA.U UP0, `(.L_x_36) ;  /* 0xfffffff900f87547 */ /* 0x002fee000b83ffff */
.L_x_30:
[----:B------:R-:W-:Y:S01]  /*2840*/  SHF.L.U32 R3, R2, 0x1f, RZ ;  /* 0x0000001f02037819 */ /* 0x000fe200000006ff */
[----:B------:R-:W-:-:S03]  /*2850*/  NOP ;  /* 0x0000000000007918 */ /* 0x000fc60000000000 */
[----:B--23--:R-:W2:Y:S02]  /*2860*/  SYNCS.PHASECHK.TRANS64.TRYWAIT P0, [UR30+0x160], R3 ;  /* 0x00016003ff0075a7 */ /* 0x00cea4000800111e */
[----:B--2---:R-:W-:Y:S05]  /*2870*/  @!P0 BRA `(.L_x_37) ;  /* 0x0000005c00808947 */ /* 0x004fea0003800000 */
.L_x_126:
[----:B------:R-:W2:Y:S01]  /*2880*/  LDS.128 R4, [UR30+0x1a0] ;  /* 0x0001a01eff047984 */ /* 0x000ea20008000c00 */
[----:B------:R-:W-:Y:S02]  /*2890*/  UIADD3 UR4, UPT, UPT, UR30, 0x168, URZ ;  /* 0x000001681e047890 */ /* 0x000fe4000fffe0ff */
[----:B------:R-:W-:Y:S01]  /*28a0*/  UISETP.GE.AND UP0, UPT, UR39, 0x1, UPT ;  /* 0x000000012700788c */ /* 0x000fe2000bf06270 */
[----:B------:R-:W-:Y:S01]  /*28b0*/  @!PT LDS RZ, [RZ] ;  /* 0x00000000fffff984 */ /* 0x000fe20000000800 */
[----:B------:R-:W-:Y:S01]  /*28c0*/  @!PT LDS RZ, [RZ] ;  /* 0x00000000fffff984 */ /* 0x000fe20000000800 */
[----:B------:R-:W-:Y:S01]  /*28d0*/  @!PT LDS RZ, [RZ] ;  /* 0x00000000fffff984 */ /* 0x000fe20000000800 */
[----:B------:R-:W-:Y:S01]  /*28e0*/  @!PT LDS RZ, [RZ] ;  /* 0x00000000fffff984 */ /* 0x000fe20000000800 */
[----:B------:R3:W-:Y:S06]  /*28f0*/  MEMBAR.ALL.CTA ;  /* 0x0000000000007992 */ /* 0x0007ec0000008000 */
[----:B---3--:R-:W3:Y:S01]  /*2900*/  FENCE.VIEW.ASYNC.S ;  /* 0x00000000000073c6 */ /* 0x008ee20000000000 */
[----:B------:R-:W-:-:S09]  /*2910*/  UPRMT UR4, URZ, 0x654, UR4 ;  /* 0x00000654ff047896 */ /* 0x000fd20008000004 */
[----:B---3--:R-:W-:Y:S01]  /*2920*/  SYNCS.ARRIVE.TRANS64.RED.A1T0 RZ, [UR4], RZ ;  /* 0x000000ffffff79a7 */ /* 0x008fe20008100404 */
[----:B--2---:R-:W-:-:S13]  /*2930*/  LOP3.LUT P0, RZ, R6, 0x1, RZ, 0xc0, !PT ;  /* 0x0000000106ff7812 */ /* 0x004fda000780c0ff */
[----:B------:R-:W-:Y:S01]  /*2940*/  VOTEU.ANY UP1, P0 ;  /* 0x0000000000ff7886 */ /* 0x000fe20000020100 */
[----:B------:R-:W-:-:S13]  /*2950*/  PLOP3.LUT P0, PT, PT, PT, UP1, 0x80, 0x8 ;  /* 0x000000000008781c */ /* 0x000fda0003f0f018 */
[----:B-1----:R-:W-:Y:S02]  /*2960*/  @P0 MOV R0, R4 ;  /* 0x0000000400000202 */ /* 0x002fe40000000f00 */
[----:B------:R-:W-:Y:S02]  /*2970*/  @P0 LOP3.LUT R4, R5, 0xffff, RZ, 0xc0, !PT ;  /* 0x0000ffff05040812 */ /* 0x000fe400078ec0ff */
[----:B------:R-:W-:Y:S02]  /*2980*/  @P0 R2UR UR6, R0 ;  /* 0x00000000000602ca */ /* 0x000fe400000e0000 */
[----:B------:R-:W-:-:S11]  /*2990*/  @P0 R2UR UR5, R4 ;  /* 0x00000000040502ca */ /* 0x000fd600000e0000 */
[----:B------:R-:W-:Y:S02]  /*29a0*/  @UP1 UMOV UR50, UR6 ;  /* 0x0000000600321c82 */ /* 0x000fe40008000000 */
[----:B------:R-:W-:Y:S01]  /*29b0*/  @UP1 UMOV UR48, UR5 ;  /* 0x0000000500301c82 */ /* 0x000fe20008000000 */
[----:B------:R-:W-:Y:S05]  /*29c0*/  BRA.U !UP0, `(.L_x_38) ;  /* 0x0000000108d47547 */ /* 0x000fea000b800000 */
[----:B------:R-:W1:Y:S01]  /*29d0*/  LDCU.128 UR16, c[0x0][0xc10] ;  /* 0x00018200ff1077ac */ /* 0x000e620008000c00 */
[----:B------:R-:W2:Y:S01]  /*29e0*/  LDCU UR20, c[0x0][0xc20] ;  /* 0x00018400ff1477ac */ /* 0x000ea20008000800 */
[----:B------:R-:W3:Y:S01]  /*29f0*/  LDCU UR13, c[0x0][0xc0c] ;  /* 0x00018180ff0d77ac */ /* 0x000ee20008000800 */
[----:B------:R-:W4:Y:S01]  /*2a00*/  LDCU.64 UR14, c[0x0][0xc28] ;  /* 0x00018500ff0e77ac */ /* 0x000f220008000a00 */
[----:B------:R-:W-:Y:S02]  /*2a10*/  UISETP.NE.AND UP3, UPT, UR39, 0x1, UPT ;  /* 0x000000012700788c */ /* 0x000fe4000bf65270 */
[----:B-1----:R-:W-:Y:S02]  /*2a20*/  UIMAD.WIDE.U32 UR4, UR53, UR19, URZ ;  /* 0x00000013350472a5 */ /* 0x002fe4000f8e00ff */
[----:B------:R-:W-:Y:S02]  /*2a30*/  UIMAD.WIDE.U32 UR6, UR54, UR16, URZ ;  /* 0x00000010360672a5 */ /* 0x000fe4000f8e00ff */
[----:B------:R-:W-:-:S02]  /*2a40*/  UISETP.NE.AND UP0, UPT, UR18, 0x1, UPT ;  /* 0x000000011200788c */ /* 0x000fc4000bf05270 */
[----:B------:R-:W-:Y:S01]  /*2a50*/  UIMAD.WIDE.U32 UR10, UR48, UR19, URZ ;  /* 0x00000013300a72a5 */ /* 0x000fe2000f8e00ff */
[----:B------:R-:W-:Y:S01]  /*2a60*/  UMOV UR4, UR5 ;  /* 0x0000000500047c82 */ /* 0x000fe20008000000 */
[----:B---3--:R-:W-:Y:S02]  /*2a70*/  UISETP.NE.AND UP2, UPT, UR13, 0x1, UPT ;  /* 0x000000010d00788c */ /* 0x008fe4000bf45270 */
[----:B--2---:R-:W-:Y:S02]  /*2a80*/  USHF.R.U32.HI UR5, URZ, UR20, UR4 ;  /* 0x00000014ff057299 */ /* 0x004fe40008011604 */
[----:B------:R-:W-:Y:S01]  /*2a90*/  UIMAD.WIDE.U32 UR8, UR50, UR16, URZ ;  /* 0x00000010320872a5 */ /* 0x000fe2000f8e00ff */
[----:B------:R-:W-:Y:S01]  /*2aa0*/  UMOV UR4, UR7 ;  /* 0x0000000700047c82 */ /* 0x000fe20008000000 */
[----:B------:R-:W-:Y:S02]  /*2ab0*/  USEL UR5, UR53, UR5, !UP0 ;  /* 0x0000000535057287 */ /* 0x000fe4000c000000 */
[----:B------:R-:W-:-:S02]  /*2ac0*/  USHF.R.U32.HI UR4, URZ, UR17, UR4 ;  /* 0x00000011ff047299 */ /* 0x000fc40008011604 */
[----:B----4-:R-:W-:Y:S02]  /*2ad0*/  UIMAD.WIDE.U32 UR6, UR5, UR14, URZ ;  /* 0x0000000e050672a5 */ /* 0x010fe4000f8e00ff */
[----:B------:R-:W-:Y:S01]  /*2ae0*/  USEL UR12, UR54, UR4, !UP2 ;  /* 0x00000004360c7287 */ /* 0x000fe2000d000000 */
[----:B------:R-:W-:Y:S02]  /*2af0*/  UMOV UR8, UR9 ;  /* 0x0000000900087c82 */ /* 0x000fe40008000000 */
[----:B------:R-:W-:Y:S01]  /*2b00*/  UMOV UR4, UR11 ;  /* 0x0000000b00047c82 */ /* 0x000fe20008000000 */
[----:B------:R-:W-:Y:S01]  /*2b10*/  UIMAD.WIDE.U32 UR10, UR12, UR14, URZ ;  /* 0x0000000e0c0a72a5 */ /* 0x000fe2000f8e00ff */
[----:B------:R-:W-:Y:S01]  /*2b20*/  UMOV UR6, UR7 ;  /* 0x0000000700067c82 */ /* 0x000fe20008000000 */
[----:B------:R-:W-:Y:S02]  /*2b30*/  USHF.R.U32.HI UR4, URZ, UR20, UR4 ;  /* 0x00000014ff047299 */ /* 0x000fe40008011604 */
[----:B------:R-:W-:-:S02]  /*2b40*/  @UP3 USHF.R.U32.HI UR5, URZ, UR15, UR6 ;  /* 0x0000000fff053299 */ /* 0x000fc40008011606 */
[----:B------:R-:W-:Y:S01]  /*2b50*/  USHF.R.U32.HI UR17, URZ, UR17, UR8 ;  /* 0x00000011ff117299 */ /* 0x000fe20008011608 */
[----:B------:R-:W-:Y:S01]  /*2b60*/  UMOV UR6, UR11 ;  /* 0x0000000b00067c82 */ /* 0x000fe20008000000 */
[----:B------:R-:W-:Y:S02]  /*2b70*/  USEL UR4, UR48, UR4, !UP0 ;  /* 0x0000000430047287 */ /* 0x000fe4000c000000 */
[----:B------:R-:W-:Y:S02]  /*2b80*/  @UP3 USHF.R.U32.HI UR12, URZ, UR15, UR6 ;  /* 0x0000000fff0c3299 */ /* 0x000fe40008011606 */
[----:B------:R-:W-:Y:S02]  /*2b90*/  UIMAD UR6, UR39, UR5, URZ ;  /* 0x00000005270672a4 */ /* 0x000fe4000f8e02ff */
[----:B------:R-:W-:Y:S02]  /*2ba0*/  USEL UR5, UR50, UR17, !UP2 ;  /* 0x0000001132057287 */ /* 0x000fe4000d000000 */
[----:B------:R-:W-:-:S02]  /*2bb0*/  UIMAD UR8, UR39, UR12, URZ ;  /* 0x0000000c270872a4 */ /* 0x000fc4000f8e02ff */
[----:B------:R-:W-:Y:S02]  /*2bc0*/  UISETP.GE.AND UP0, UPT, UR4, UR6, UPT ;  /* 0x000000060400728c */ /* 0x000fe4000bf06270 */
[----:B------:R-:W-:Y:S02]  /*2bd0*/  UIMAD.WIDE.U32 UR6, UR4, UR14, URZ ;  /* 0x0000000e040672a5 */ /* 0x000fe4000f8e00ff */
[----:B------:R-:W-:Y:S02]  /*2be0*/  UISETP.GE.OR UP0, UPT, UR5, UR8, UP0 ;  /* 0x000000080500728c */ /* 0x000fe40008706670 */
[----:B------:R-:W-:Y:S02]  /*2bf0*/  UIMAD.WIDE.U32 UR8, UR5, UR14, URZ ;  /* 0x0000000e050872a5 */ /* 0x000fe4000f8e00ff */
[----:B------:R-:W-:Y:S01]  /*2c00*/  UIADD3 UR10, UPT, UPT, -UR4, URZ, URZ ;  /* 0x000000ff040a7290 */ /* 0x000fe2000fffe1ff */
[----:B------:R-:W-:Y:S02]  /*2c10*/  UMOV UR6, UR7 ;  /* 0x0000000700067c82 */ /* 0x000fe40008000000 */
[----:B------:R-:W-:-:S02]  /*2c20*/  USHF.R.U32.HI UR6, URZ, UR15, UR6 ;  /* 0x0000000fff067299 */ /* 0x000fc40008011606 */
[----:B------:R-:W-:Y:S02]  /*2c30*/  UIMAD UR10, UR18, UR10, UR48 ;  /* 0x0000000a120a72a4 */ /* 0x000fe4000f8e0230 */
[----:B------:R-:W-:Y:S01]  /*2c40*/  USEL UR6, UR4, UR6, !UP3 ;  /* 0x0000000604067287 */ /* 0x000fe2000d800000 */
[----:B------:R-:W-:Y:S01]  /*2c50*/  @!UP0 UMOV UR7, UR9 ;  /* 0x0000000900078c82 */ /* 0x000fe20008000000 */
[----:B------:R-:W-:Y:S02]  /*2c60*/  UIADD3 UR9, UPT, UPT, -UR5, URZ, URZ ;  /* 0x000000ff05097290 */ /* 0x000fe4000fffe1ff */
[----:B------:R-:W-:Y:S02]  /*2c70*/  @!UP0 USHF.R.U32.HI UR7, URZ, UR15, UR7 ;  /* 0x0000000fff078299 */ /* 0x000fe40008011607 */
[----:B------:R-:W-:Y:S02]  /*2c80*/  UIADD3 UR8, UPT, UPT, -UR6, URZ, URZ ;  /* 0x000000ff06087290 */ /* 0x000fe4000fffe1ff */
[----:B------:R-:W-:-:S02]  /*2c90*/  @!UP0 USEL UR7, UR5, UR7, !UP3 ;  /* 0x0000000705078287 */ /* 0x000fc4000d800000 */
[----:B------:R-:W-:Y:S02]  /*2ca0*/  UIMAD UR8, UR39, UR8, UR4 ;  /* 0x00000008270872a4 */ /* 0x000fe4000f8e0204 */
[----:B------:R-:W-:Y:S02]  /*2cb0*/  @!UP0 UIADD3 UR6, UPT, UPT, UR6, -UR7, URZ ;  /* 0x8000000706068290 */ /* 0x000fe4000fffe0ff */
[----:B------:R-:W-:Y:S02]  /*2cc0*/  @!UP0 UIMAD UR7, UR8, UR12, UR7 ;  /* 0x0000000c080782a4 */ /* 0x000fe4000f8e0207 */
[----:B------:R-:W-:Y:S02]  /*2cd0*/  @!UP0 UIMAD UR4, UR39, UR6, UR5 ;  /* 0x00000006270482a4 */ /* 0x000fe4000f8e0205 */
[----:B------:R-:W-:Y:S02]  /*2ce0*/  UIMAD UR6, UR13, UR9, UR50 ;  /* 0x000000090d0672a4 */ /* 0x000fe4000f8e0232 */
[----:B------:R-:W-:Y:S01]  /*2cf0*/  UIMAD UR48, UR4, UR18, UR10 ;  /* 0x00000012043072a4 */ /* 0x000fe2000f8e020a */
[----:B------:R-:W-:-:S02]  /*2d00*/  @!UP0 UMOV UR5, UR7 ;  /* 0x0000000700058c82 */ /* 0x000fc40008000000 */
[----:B------:R-:W-:-:S12]  /*2d10*/  UIMAD UR50, UR5, UR13, UR6 ;  /* 0x0000000d053272a4 */ /* 0x000fd8000f8e0206 */
.L_x_38:
[----:B------:R-:W1:Y:S02]  /*2d20*/  LDCU UR4, c[0x0][0xc30] ;  /* 0x00018600ff0477ac */ /* 0x000e640008000800 */
[----:B-1----:R-:W-:-:S09]  /*2d30*/  UISETP.NE.AND UP0, UPT, UR4, 0x1, UPT ;  /* 0x000000010400788c */ /* 0x002fd2000bf05270 */
[----:B------:R-:W-:Y:S05]  /*2d40*/  BRA.U UP0, `(.L_x_39) ;  /* 0x0000000100447547 */ /* 0x000fea000b800000 */
[----:B------:R-:W1:Y:S01]  /*2d50*/  LDCU.128 UR8, c[0x0][0xc10] ;  /* 0x00018200ff0877ac */ /* 0x000e620008000c00 */
[----:B------:R-:W2:Y:S01]  /*2d60*/  LDCU UR12, c[0x0][0xc0c] ;  /* 0x00018180ff0c77ac */ /* 0x000ea20008000800 */
[----:B------:R-:W3:Y:S01]  /*2d70*/  LDCU UR13, c[0x0][0xc20] ;  /* 0x00018400ff0d77ac */ /* 0x000ee20008000800 */
[----:B-1----:R-:W-:Y:S02]  /*2d80*/  UIMAD.WIDE.U32 UR6, UR50, UR8, URZ ;  /* 0x00000008320672a5 */ /* 0x002fe4000f8e00ff */
[----:B------:R-:W-:Y:S02]  /*2d90*/  UIMAD.WIDE.U32 UR4, UR48, UR11, URZ ;  /* 0x0000000b300472a5 */ /* 0x000fe4000f8e00ff */
[----:B--2---:R-:W-:Y:S02]  /*2da0*/  UISETP.NE.AND UP2, UPT, UR12, 0x1, UPT ;  /* 0x000000010c00788c */ /* 0x004fe4000bf45270 */
[----:B------:R-:W-:Y:S01]  /*2db0*/  UISETP.NE.AND UP0, UPT, UR10, 0x1, UPT ;  /* 0x000000010a00788c */ /* 0x000fe2000bf05270 */
[----:B------:R-:W-:-:S02]  /*2dc0*/  UMOV UR6, UR7 ;  /* 0x0000000700067c82 */ /* 0x000fc40008000000 */
[----:B------:R-:W-:Y:S01]  /*2dd0*/  UMOV UR4, UR5 ;  /* 0x0000000500047c82 */ /* 0x000fe20008000000 */
[----:B------:R-:W-:Y:S02]  /*2de0*/  USHF.R.U32.HI UR6, URZ, UR9, UR6 ;  /* 0x00000009ff067299 */ /* 0x000fe40008011606 */
[----:B---3--:R-:W-:Y:S02]  /*2df0*/  USHF.R.U32.HI UR4, URZ, UR13, UR4 ;  /* 0x0000000dff047299 */ /* 0x008fe40008011604 */
[----:B------:R-:W-:Y:S02]  /*2e00*/  USEL UR5, UR50, UR6, !UP2 ;  /* 0x0000000632057287 */ /* 0x000fe4000d000000 */
[----:B------:R-:W-:-:S04]  /*2e10*/  USEL UR4, UR48, UR4, !UP0 ;  /* 0x0000000430047287 */ /* 0x000fc8000c000000 */
[----:B------:R-:W-:Y:S02]  /*2e20*/  UIADD3 UR6, UPT, UPT, UR5, -UR4, URZ ;  /* 0x8000000405067290 */ /* 0x000fe4000fffe0ff */
[----:B------:R-:W-:Y:S02]  /*2e30*/  UIADD3 UR4, UPT, UPT, -UR5, UR4, URZ ;  /* 0x0000000405047290 */ /* 0x000fe4000fffe1ff */
[----:B------:R-:W-:Y:S02]  /*2e40*/  UIMAD UR48, UR6, UR10, UR48 ;  /* 0x0000000a063072a4 */ /* 0x000fe4000f8e0230 */
[----:B------:R-:W-:-:S12]  /*2e50*/  UIMAD UR50, UR4, UR12, UR50 ;  /* 0x0000000c043272a4 */ /* 0x000fd8000f8e0232 */
.L_x_39:
[----:B------:R-:W-:Y:S01]  /*2e60*/  R2UR UR4, R147 ;  /* 0x00000000930472ca */ /* 0x000fe200000e0000 */
[----:B------:R-:W-:Y:S01]  /*2e70*/  UIADD3 UR49, UPT, UPT, UR50, UR63, URZ ;  /* 0x0000003f32317290 */ /* 0x000fe2000fffe0ff */
[----:B------:R-:W-:Y:S01]  /*2e80*/  PLOP3.LUT P1, PT, PT, PT, PT, 0x80, 0x8 ;  /* 0x000000000008781c */ /* 0x000fe20003f2f070 */
[----:B------:R-:W-:Y:S01]  /*2e90*/  UMOV UR36, UR42 ;  /* 0x0000002a00247c82 */ /* 0x000fe20008000000 */
[----:B------:R-:W-:-:S09]  /*2ea0*/  LOP3.LUT R2, R2, 0x1, RZ, 0x3c, !PT ;  /* 0x0000000102027812 */ /* 0x000fd200078e3cff */
[----:B------:R-:W-:Y:S01]  /*2eb0*/  UIADD3 UR51, UPT, UPT, UR48, UR4, URZ ;  /* 0x0000000430337290 */ /* 0x000fe2000fffe0ff */
[----:B------:R-:W-:Y:S11]  /*2ec0*/  BRA.U UP1, `(.L_x_40) ;  /* 0xffffffe901a87547 */ /* 0x000ff6000b83ffff */
[----:B------:R-:W-:Y:S01]  /*2ed0*/  UIADD3 UR30, UPT, UPT, UR30, 0xa0, URZ ;  /* 0x000000a01e1e7890 */ /* 0x000fe2000fffe0ff */
[----:B------:R-:W-:-:S03]  /*2ee0*/  MOV R2, UR27 ;  /* 0x0000001b00027c02 */ /* 0x000fc60008000f00 */
[----:B------:R-:W-:Y:S01]  /*2ef0*/  ULEA UR4, UR31, UR30, 0x3 ;  /* 0x0000001e1f047291 */ /* 0x000fe2000f8e18ff */
[----:B------:R-:W-:-:S08]  /*2f00*/  SHF.L.U32 R2, R2, 0x1f, RZ ;  /* 0x0000001f02027819 */ /* 0x000fd000000006ff */
[----:B------:R-:W1:Y:S02]  /*2f10*/  SYNCS.PHASECHK.TRANS64.TRYWAIT P0, [UR4], R2 ;  /* 0x00000002ff0075a7 */ /* 0x000e640008001104 */
[----:B-1----:R-:W-:Y:S05]  /*2f20*/  @!P0 BRA `(.L_x_41) ;  /* 0x0000005400ec8947 */ /* 0x002fea0003800000 */
.L_x_128:
[----:B------:R-:W-:-:S04]  /*2f30*/  UIADD3 UR4, UPT, UPT, UR31, 0x1, URZ ;  /* 0x000000011f047890 */ /* 0x000fc8000fffe0ff */
[----:B------:R-:W-:-:S04]  /*2f40*/  UISETP.NE.AND UP0, UPT, UR4, 0x14, UPT ;  /* 0x000000140400788c */ /* 0x000fc8000bf05270 */
[----:B------:R-:W-:Y:S02]  /*2f50*/  USEL UR5, URZ, 0x1, UP0 ;  /* 0x00000001ff057887 */ /* 0x000fe40008000000 */
[----:B------:R-:W-:Y:S02]  /*2f60*/  USEL UR4, UR4, URZ, UP0 ;  /* 0x000000ff04047287 */ /* 0x000fe40008000000 */
[----:B------:R-:W-:Y:S02]  /*2f70*/  ULOP3.LUT UR6, UR27, UR5, URZ, 0x3c, !UPT ;  /* 0x000000051b067292 */ /* 0x000fe4000f8e3cff */
[----:B------:R-:W-:-:S04]  /*2f80*/  ULEA UR5, UR4, UR30, 0x3 ;  /* 0x0000001e04057291 */ /* 0x000fc8000f8e18ff */
[----:B-1----:R-:W-:-:S04]  /*2f90*/  MOV R2, UR6 ;  /* 0x0000000600027c02 */ /* 0x002fc80008000f00 */
[----:B------:R-:W-:-:S04]  /*2fa0*/  SHF.L.U32 R2, R2, 0x1f, RZ ;  /* 0x0000001f02027819 */ /* 0x000fc800000006ff */
[----:B------:R-:W1:Y:S02]  /*2fb0*/  SYNCS.PHASECHK.TRANS64.TRYWAIT P0, [UR5], R2 ;  /* 0x00000002ff0075a7 */ /* 0x000e640008001105 */
[----:B-1----:R-:W-:Y:S05]  /*2fc0*/  @!P0 BRA `(.L_x_42) ;  /* 0x0000005400dc8947 */ /* 0x002fea0003800000 */
.L_x_130:
        /* <DEDUP_REMOVED lines=10> */
.L_x_132:
        /* <DEDUP_REMOVED lines=10> */
.L_x_134:
        /* <DEDUP_REMOVED lines=10> */
.L_x_136:
        /* <DEDUP_REMOVED lines=10> */
.L_x_138:
        /* <DEDUP_REMOVED lines=10> */
.L_x_140:
        /* <DEDUP_REMOVED lines=10> */
.L_x_142:
        /* <DEDUP_REMOVED lines=10> */
.L_x_144:
        /* <DEDUP_REMOVED lines=10> */
.L_x_146:
        /* <DEDUP_REMOVED lines=10> */
.L_x_148:
        /* <DEDUP_REMOVED lines=10> */
.L_x_150:
        /* <DEDUP_REMOVED lines=10> */
.L_x_152:
        /* <DEDUP_REMOVED lines=10> */
.L_x_154:
        /* <DEDUP_REMOVED lines=10> */
.L_x_156:
        /* <DEDUP_REMOVED lines=10> */
.L_x_158:
        /* <DEDUP_REMOVED lines=10> */
.L_x_160:
        /* <DEDUP_REMOVED lines=10> */
.L_x_162:
        /* <DEDUP_REMOVED lines=10> */
.L_x_164:
[----:B------:R-:W-:-:S04]  /*3a70*/  UIADD3 UR4, UPT, UPT, UR4, 0x1, URZ ;  /* 0x0000000104047890 */ /* 0x000fc8000fffe0ff */
[----:B------:R-:W-:-:S04]  /*3a80*/  UISETP.NE.AND UP0, UPT, UR4, 0x14, UPT ;  /* 0x000000140400788c */ /* 0x000fc8000bf05270 */
[----:B------:R-:W-:Y:S02]  /*3a90*/  USEL UR5, URZ, 0x1, UP0 ;  /* 0x00000001ff057887 */ /* 0x000fe40008000000 */
[----:B------:R-:W-:Y:S02]  /*3aa0*/  USEL UR4, UR4, URZ, UP0 ;  /* 0x000000ff04047287 */ /* 0x000fe40008000000 */
[----:B------:R-:W-:Y:S02]  /*3ab0*/  ULOP3.LUT UR5, UR6, UR5, URZ, 0x3c, !UPT ;  /* 0x0000000506057292 */ /* 0x000fe4000f8e3cff */
[----:B------:R-:W-:-:S04]  /*3ac0*/  ULEA UR4, UR4, UR30, 0x3 ;  /* 0x0000001e04047291 */ /* 0x000fc8000f8e18ff */
[----:B-1----:R-:W-:Y:S02]  /*3ad0*/  IMAD.U32 R2, RZ, RZ, UR5 ;  /* 0x00000005ff027e24 */ /* 0x002fe4000f8e00ff */
[----:B------:R-:W-:-:S03]  /*3ae0*/  MOV R0, UR4 ;  /* 0x0000000400007c02 */ /* 0x000fc60008000f00 */
[----:B------:R-:W-:-:S07]  /*3af0*/  SHF.L.U32 R2, R2, 0x1f, RZ ;  /* 0x0000001f02027819 */ /* 0x000fce00000006ff */
.L_x_60:
[----:B-1----:R1:W2:Y:S02]  /*3b00*/  SYNCS.PHASECHK.TRANS64.TRYWAIT P0, [R0+URZ], R2 ;  /* 0x00000002000075a7 */ /* 0x0022a400080011ff */
[----:B--2---:R-:W-:Y:S05]  /*3b10*/  @!P0 NANOSLEEP.SYNCS 0x989680 ;  /* 0x009896800000895d */ /* 0x004fea0003900000 */
[----:B------:R-:W2:Y:S02]  /*3b20*/  @!P0 SYNCS.PHASECHK.TRANS64 P0, [R0+URZ], R2 ;  /* 0x00000002000085a7 */ /* 0x000ea400080010ff */
[----:B--2---:R-:W-:Y:S05]  /*3b30*/  @P0 EXIT ;  /* 0x000000000000094d */ /* 0x004fea0003800000 */
[----:B------:R-:W-:Y:S05]  /*3b40*/  BRA `(.L_x_60) ;  /* 0xfffffffc00ec7947 */ /* 0x000fea000383ffff */
.L_x_22:
[----:B------:R-:W2:Y:S02]  /*3b50*/  S2UR UR4, SR_CgaCtaId ;  /* 0x00000000000479c3 */ /* 0x000ea40000008800 */
[----:B--2---:R-:W-:-:S04]  /*3b60*/  UISETP.NE.AND UP0, UPT, UR4, URZ, UPT ;  /* 0x000000ff0400728c */ /* 0x004fc8000bf05270 */
[----:B------:R-:W-:-:S09]  /*3b70*/  UISETP.NE.OR UP0, UPT, UR18, 0x1, UP0 ;  /* 0x000000011200788c */ /* 0x000fd20008705670 */
[----:B------:R-:W-:Y:S05]  /*3b80*/  BRA.U UP0, `(.L_x_61) ;  /* 0x0000000100b47547 */ /* 0x000fea000b800000 */
[----:B------:R-:W2:Y:S01]  /*3b90*/  S2UR UR5, SR_CgaCtaId ;  /* 0x00000000000579c3 */ /* 0x000ea20000008800 */
[----:B------:R-:W-:Y:S01]  /*3ba0*/  UMOV UR4, 0x400 ;  /* 0x0000040000047882 */ /* 0x000fe20000000000 */
[----:B------:R-:W-:Y:S01]  /*3bb0*/  HFMA2 R2, -RZ, RZ, 0, 5.9604644775390625e-08 ;  /* 0x00000001ff027431 */ /* 0x000fe200000001ff */
[----:B------:R-:W-:Y:S01]  /*3bc0*/  ISETP.GE.U32.AND P0, PT, R3, 0x2, PT ;  /* 0x000000020300780c */ /* 0x000fe20003f06070 */
[----:B------:R-:W-:Y:S01]  /*3bd0*/  IMAD.MOV.U32 R8, RZ, RZ, RZ ;  /* 0x000000ffff087224 */ /* 0x000fe200078e00ff */
[----:B--2---:R-:W-:-:S04]  /*3be0*/  ULEA UR4, UR5, UR4, 0x18 ;  /* 0x0000000405047291 */ /* 0x004fc8000f8ec0ff */
[----:B------:R-:W-:Y:S02]  /*3bf0*/  UIADD3 UR5, UPT, UPT, UR4, 0x168, URZ ;  /* 0x0000016804057890 */ /* 0x000fe4000fffe0ff */
[----:B------:R-:W-:Y:S02]  /*3c00*/  UIADD3 UR8, UPT, UPT, UR4, 0x160, URZ ;  /* 0x0000016004087890 */ /* 0x000fe4000fffe0ff */
[----:B------:R-:W-:-:S12]  /*3c10*/  UPRMT UR5, URZ, 0x654, UR5 ;  /* 0x00000654ff057896 */ /* 0x000fd80008000005 */
.L_x_64:
[----:B------:R-:W-:Y:S01]  /*3c20*/  SHF.L.U32 R6, R2, 0x1f, RZ ;  /* 0x0000001f02067819 */ /* 0x000fe200000006ff */
[----:B------:R-:W-:Y:S02]  /*3c30*/  IMAD.U32 R4, RZ, RZ, UR8 ;  /* 0x00000008ff047e24 */ /* 0x000fe4000f8e00ff */
[----:B------:R-:W-:Y:S01]  /*3c40*/  @!P0 IMAD.MOV.U32 R5, RZ, RZ, 0x10 ;  /* 0x00000010ff058424 */ /* 0x000fe200078e00ff */
[----:B------:R-:W2:Y:S02]  /*3c50*/  SYNCS.PHASECHK.TRANS64.TRYWAIT P1, [UR4+0x168], R6 ;  /* 0x00016806ff0075a7 */ /* 0x000ea40008021104 */
[----:B------:R-:W-:-:S04]  /*3c60*/  PRMT R4, R3, 0x654, R4 ;  /* 0x0000065403047816 */ /* 0x000fc80000000004 */
[----:B------:R-:W-:Y:S01]  /*3c70*/  SEL R0, R4, R0, !P0 ;  /* 0x0000000004007207 */ /* 0x000fe20004000000 */
[----:B--2---:R-:W-:Y:S06]  /*3c80*/  @!P1 BRA `(.L_x_62) ;  /* 0x00000050005c9947 */ /* 0x004fec0003800000 */
.L_x_166:
[----:B------:R-:W-:Y:S01]  /*3c90*/  UIADD3 UR6, UPT, UPT, UR4, 0x1a0, URZ ;  /* 0x000001a004067890 */ /* 0x000fe2000fffe0ff */
[----:B------:R3:W-:Y:S01]  /*3ca0*/  @!P0 SYNCS.ARRIVE.TRANS64.RED RZ, [R0+URZ], R5 ;  /* 0x0000000500ff89a7 */ /* 0x0007e200080004ff */
[----:B------:R-:W-:Y:S01]  /*3cb0*/  UIADD3 UR7, UPT, UPT, UR4, 0x160, URZ ;  /* 0x0000016004077890 */ /* 0x000fe2000fffe0ff */
[----:B------:R-:W-:-:S08]  /*3cc0*/  LOP3.LUT R2, R2, 0x1, RZ, 0x3c, !PT ;  /* 0x0000000102027812 */ /* 0x000fd000078e3cff */
[----:B------:R-:W-:Y:S06]  /*3cd0*/  UGETNEXTWORKID.BROADCAST [UR6], [UR7] ;  /* 0x00000000060073ca */ /* 0x000fec0008000100 */
[----:B---3--:R-:W-:-:S04]  /*3ce0*/  SHF.L.U32 R5, R8, 0x1f, RZ ;  /* 0x0000001f08057819 */ /* 0x008fc800000006ff */
[----:B------:R-:W3:Y:S02]  /*3cf0*/  SYNCS.PHASECHK.TRANS64.TRYWAIT P1, [UR4+0x160], R5 ;  /* 0x00016005ff0075a7 */ /* 0x000ee40008021104 */
[----:B---3--:R-:W-:Y:S05]  /*3d00*/  @!P1 BRA `(.L_x_63) ;  /* 0x0000005000549947 */ /* 0x008fea0003800000 */
.L_x_168:
[----:B--2---:R-:W2:Y:S01]  /*3d10*/  LDS.128 R4, [UR4+0x1a0] ;  /* 0x0001a004ff047984 */ /* 0x004ea20008000c00 */
[----:B------:R-:W-:Y:S01]  /*3d20*/  LOP3.LUT R8, R8, 0x1, RZ, 0x3c, !PT ;  /* 0x0000000108087812 */ /* 0x000fe200078e3cff */
[----:B------:R-:W-:Y:S01]  /*3d30*/  @!PT LDS RZ, [RZ] ;  /* 0x00000000fffff984 */ /* 0x000fe20000000800 */
[----:B------:R-:W-:Y:S01]  /*3d40*/  @!PT LDS RZ, [RZ] ;  /* 0x00000000fffff984 */ /* 0x000fe20000000800 */
[----:B------:R-:W-:Y:S01]  /*3d50*/  @!PT LDS RZ, [RZ] ;  /* 0x00000000fffff984 */ /* 0x000fe20000000800 */
[----:B------:R-:W-:Y:S01]  /*3d60*/  @!PT LDS RZ, [RZ] ;  /* 0x00000000fffff984 */ /* 0x000fe20000000800 */
[----:B------:R3:W-:Y:S06]  /*3d70*/  MEMBAR.ALL.CTA ;  /* 0x0000000000007992 */ /* 0x0007ec0000008000 */
[----:B---3--:R-:W3:Y:S02]  /*3d80*/  FENCE.VIEW.ASYNC.S ;  /* 0x00000000000073c6 */ /* 0x008ee40000000000 */
[----:B---3--:R-:W-:Y:S01]  /*3d90*/  SYNCS.ARRIVE.TRANS64.RED.A1T0 RZ, [UR5], RZ ;  /* 0x000000ffffff79a7 */ /* 0x008fe20008100405 */
[----:B--2---:R-:W-:-:S13]  /*3da0*/  LOP3.LUT P1, RZ, R6, 0x1, RZ, 0xc0, !PT ;  /* 0x0000000106ff7812 */ /* 0x004fda000782c0ff */
[----:B------:R-:W-:Y:S05]  /*3db0*/  @P1 BRA `(.L_x_64) ;  /* 0xfffffffc00981947 */ /* 0x000fea000383ffff */
[----:B------:R-:W-:-:S04]  /*3dc0*/  SHF.L.U32 R0, R2, 0x1f, RZ ;  /* 0x0000001f02007819 */ /* 0x000fc800000006ff */
[----:B------:R-:W2:Y:S02]  /*3dd0*/  SYNCS.PHASECHK.TRANS64 P0, [UR4+0x168], R0 ;  /* 0x00016800ff0075a7 */ /* 0x000ea40008001004 */
[----:B-12---:R-:W-:Y:S05]  /*3de0*/  @P0 EXIT ;  /* 0x000000000000094d */ /* 0x006fea0003800000 */
[----:B------:R-:W-:-:S07]  /*3df0*/  MOV R0, UR4 ;  /* 0x0000000400007c02 */ /* 0x000fce0008000f00 */
.L_x_65:
[----:B-1----:R-:W-:-:S04]  /*3e00*/  SHF.L.U32 R3, R2, 0x1f, RZ ;  /* 0x0000001f02037819 */ /* 0x002fc800000006ff */
[----:B------:R1:W2:Y:S03]  /*3e10*/  SYNCS.PHASECHK.TRANS64.TRYWAIT P0, [R0+URZ+0x168], R3 ;  /* 0x00016803000075a7 */ /* 0x0002a600080011ff */
[----:B--2---:R-:W-:Y:S05]  /*3e20*/  @!P0 NANOSLEEP.SYNCS 0x989680 ;  /* 0x009896800000895d */ /* 0x004fea0003900000 */
[----:B------:R-:W2:Y:S02]  /*3e30*/  @!P0 SYNCS.PHASECHK.TRANS64 P0, [R0+URZ+0x168], R3 ;  /* 0x00016803000085a7 */ /* 0x000ea400080010ff */
[----:B--2---:R-:W-:Y:S05]  /*3e40*/  @P0 EXIT ;  /* 0x000000000000094d */ /* 0x004fea0003800000 */
[----:B------:R-:W-:Y:S05]  /*3e50*/  BRA `(.L_x_65) ;  /* 0xfffffffc00e87947 */ /* 0x000fea000383ffff */
.L_x_61:
[----:B------:R-:W-:Y:S05]  /*3e60*/  BRA.U UP4, `(.L_x_66) ;  /* 0x0000001104687547 */ /* 0x000fea000b800000 */
[----:B------:R-:W2:Y:S01]  /*3e70*/  S2UR UR4, SR_CgaCtaId ;  /* 0x00000000000479c3 */ /* 0x000ea20000008800 */
[----:B------:R-:W-:Y:S01]  /*3e80*/  UMOV UR5, 0x40 ;  /* 0x0000004000057882 */ /* 0x000fe20000000000 */
[----:B------:R-:W-:Y:S01]  /*3e90*/  NOP ;  /* 0x0000000000007918 */ /* 0x000fe20000000000 */
[----:B------:R-:W-:Y:S01]  /*3ea0*/  UMOV UR6, 0x400 ;  /* 0x0000040000067882 */ /* 0x000fe20000000000 */
[----:B--2---:R-:W-:Y:S02]  /*3eb0*/  ULEA UR5, UR4, UR5, 0x18 ;  /* 0x0000000504057291 */ /* 0x004fe4000f8ec0ff */
[----:B------:R-:W-:-:S07]  /*3ec0*/  ULEA UR6, UR4, UR6, 0x18 ;  /* 0x0000000604067291 */ /* 0x000fce000f8ec0ff */
[----:B------:R-:W2:Y:S02]  /*3ed0*/  LDS.U8 R3, [UR5+0x1c] ;  /* 0x00001c05ff037984 */ /* 0x000ea40008000000 */
[----:B--2---:R-:W-:-:S13]  /*3ee0*/  ISETP.NE.AND P0, PT, R3, RZ, PT ;  /* 0x000000ff0300720c */ /* 0x004fda0003f05270 */
[----:B------:R-:W-:Y:S05]  /*3ef0*/  @P0 BRA `(.L_x_67) ;  /* 0x0000000400080947 */ /* 0x000fea0003800000 */
[----:B------:R-:W-:Y:S02]  /*3f00*/  UISETP.NE.U32.AND UP1, UPT, UR31, 0x1, UPT ;  /* 0x000000011f00788c */ /* 0x000fe4000bf25070 */
[----:B------:R-:W-:-:S07]  /*3f10*/  UIADD3 UR7, UPT, UPT, UR5, 0x8, URZ ;  /* 0x0000000805077890 */ /* 0x000fce000fffe0ff */
[----:B------:R-:W-:Y:S05]  /*3f20*/  BRA.U !UP1, `(.L_x_68) ;  /* 0x00000001099c7547 */ /* 0x000fea000b800000 */
[----:B------:R-:W-:Y:S01]  /*3f30*/  ELECT P0, URZ, PT ;  /* 0x0000000000ff782f */ /* 0x000fe20003800000 */
[----:B------:R-:W-:-:S12]  /*3f40*/  BSSY B0, `(.L_x_68) ;  /* 0x0000025000007945 */ /* 0x000fd80003800000 */
[----:B------:R-:W-:Y:S05]  /*3f50*/  @!P0 BRA `(.L_x_69) ;  /* 0x00000000008c8947 */ /* 0x000fea0003800000 */
[----:B------:R-:W-:-:S05]  /*3f60*/  UMOV UR4, 0x10 ;  /* 0x0000001000047882 */ /* 0x000fca0000000000 */
[----:B------:R-:W-:Y:S04]  /*3f70*/  DEPBAR.LE SB2, 0x36 ;  /* 0x0000ad800000791a */ /* 0x000fe80000000000 */
[----:B------:R-:W2:Y:S02]  /*3f80*/  UTCATOMSWS.2CTA.FIND_AND_SET.ALIGN UP0, UR4, UR4 ;  /* 0x00000004000475e3 */ /* 0x000ea40008200800 */
[----:B--2---:R-:W-:Y:S01]  /*3f90*/  MOV R10, UR4 ;  /* 0x00000004000a7c02 */ /* 0x004fe20008000f00 */
[----:B------:R-:W-:Y:S06]  /*3fa0*/  BRA.U UP0, `(.L_x_70) ;  /* 0x0000000100187547 */ /* 0x000fec000b800000 */
.L_x_71:
[----:B------:R-:W-:Y:S05]  /*3fb0*/  NANOSLEEP 0x64 ;  /* 0x000000640000795d */ /* 0x000fea0003800000 */
[----:B------:R-:W-:-:S05]  /*3fc0*/  UMOV UR4, 0x10 ;  /* 0x0000001000047882 */ /* 0x000fca0000000000 */
[----:B------:R-:W-:Y:S04]  /*3fd0*/  DEPBAR.LE SB2, 0x36 ;  /* 0x0000ad800000791a */ /* 0x000fe80000000000 */
[----:B------:R-:W2:Y:S02]  /*3fe0*/  UTCATOMSWS.2CTA.FIND_AND_SET.ALIGN UP0, UR4, UR4 ;  /* 0x00000004000475e3 */ /* 0x000ea40008200800 */
[----:B--2---:R-:W-:Y:S01]  /*3ff0*/  MOV R10, UR4 ;  /* 0x00000004000a7c02 */ /* 0x004fe20008000f00 */
[----:B------:R-:W-:Y:S05]  /*4000*/  BRA.U !UP0, `(.L_x_71) ;  /* 0xfffffffd08e87547 */ /* 0x000fea000b83ffff */
.L_x_70:
[----:B------:R-:W2:Y:S01]  /*4010*/  LDS R6, [UR5+0x10] ;  /* 0x00001005ff067984 */ /* 0x000ea20008000800 */
[----:B------:R-:W-:Y:S01]  /*4020*/  IMAD.U32 R3, RZ, RZ, UR6 ;  /* 0x00000006ff037e24 */ /* 0x000fe2000f8e00ff */
[----:B------:R-:W-:-:S03]  /*4030*/  MOV R4, UR30 ;  /* 0x0000001e00047c02 */ /* 0x000fc60008000f00 */
[----:B------:R-:W-:Y:S01]  /*4040*/  VIADD R3, R3, 0x1b0 ;  /* 0x000001b003037836 */ /* 0x000fe20000000000 */
[----:B--2---:R-:W-:-:S04]  /*4050*/  SHF.L.U32 R6, R6, 0x1f, RZ ;  /* 0x0000001f06067819 */ /* 0x004fc800000006ff */
[----:B------:R-:W2:Y:S02]  /*4060*/  SYNCS.PHASECHK.TRANS64.TRYWAIT P0, [UR5+0x8], R6 ;  /* 0x00000806ff0075a7 */ /* 0x000ea40008001105 */
[----:B--2---:R-:W-:Y:S05]  /*4070*/  @P0 BRA `(.L_x_72) ;  /* 0x0000000000080947 */ /* 0x004fea0003800000 */
[----:B------:R-:W2:Y:S02]  /*4080*/  SYNCS.PHASECHK.TRANS64.TRYWAIT P0, [UR5+0x8], R6 ;  /* 0x00000806ff0075a7 */ /* 0x000ea40008001105 */
[----:B--2---:R-:W-:Y:S05]  /*4090*/  @!P0 BRA `(.L_x_73) ;  /* 0x0000004c00888947 */ /* 0x004fea0003800000 */
.L_x_72:
[----:B------:R-:W-:Y:S01]  /*40a0*/  PRMT R4, R4, 0x654, R3 ;  /* 0x0000065404047816 */ /* 0x000fe20000000003 */
[----:B------:R-:W-:Y:S01]  /*40b0*/  HFMA2 R3, -RZ, RZ, 0, 5.9604644775390625e-08 ;  /* 0x00000001ff037431 */ /* 0x000fe200000001ff */
[----:B------:R-:W-:Y:S01]  /*40c0*/  UPRMT UR4, UR30, 0x654, UR7 ;  /* 0x000006541e047896 */ /* 0x000fe20008000007 */
[----:B------:R-:W-:Y:S02]  /*40d0*/  IMAD.MOV.U32 R8, RZ, RZ, 0xffff ;  /* 0x0000ffffff087424 */ /* 0x000fe400078e00ff */
[----:B--2---:R-:W-:Y:S02]  /*40e0*/  IMAD.MOV.U32 R6, RZ, RZ, 0x4 ;  /* 0x00000004ff067424 */ /* 0x004fe400078e00ff */
[----:B------:R-:W-:Y:S01]  /*40f0*/  IMAD.SHL.U32 R9, R10, 0x20, RZ ;  /* 0x000000200a097824 */ /* 0x000fe200078e00ff */
[----:B------:R-:W-:Y:S02]  /*4100*/  MOV R5, UR4 ;  /* 0x0000000400057c02 */ /* 0x000fe40008000f00 */
[-C--:B------:R-:W-:Y:S01]  /*4110*/  SHF.L.U32 R8, R8, R10.reuse, RZ ;  /* 0x0000000a08087219 */ /* 0x080fe200000006ff */
[----:B------:R2:W-:Y:S01]  /*4120*/  SYNCS.ARRIVE.TRANS64.RED RZ, [UR4], R6 ;  /* 0x00000006ffff79a7 */ /* 0x0005e20008000404 */
[----:B------:R-:W-:Y:S01]  /*4130*/  SHF.L.U32 R7, R3, R10, RZ ;  /* 0x0000000a03077219 */ /* 0x000fe200000006ff */
[----:B------:R2:W-:Y:S04]  /*4140*/  STS [UR6+0x1b0], R9 ;  /* 0x0001b009ff007988 */ /* 0x0005e80008000806 */
[----:B------:R2:W-:Y:S04]  /*4150*/  STAS [R4.64], R10 ;  /* 0x0000000a04007dbd */ /* 0x0005e8000c0008ff */
[----:B------:R2:W-:Y:S04]  /*4160*/  ATOMS.OR RZ, [UR5+0x14], R8 ;  /* 0x00001408ffff798c */ /* 0x0005e8000b000005 */
[----:B------:R2:W-:Y:S04]  /*4170*/  ATOMS.OR RZ, [UR5+0x18], R7 ;  /* 0x00001807ffff798c */ /* 0x0005e8000b000005 */
[----:B------:R2:W-:Y:S02]  /*4180*/  ATOMS.XOR RZ, [UR5+0x10], R3 ;  /* 0x00001003ffff798c */ /* 0x0005e4000b800005 */
.L_x_69:
[----:B-1----:R-:W-:Y:S05]  /*4190*/  BSYNC B0 ;  /* 0x0000000000007941 */ /* 0x002fea0003800000 */
.L_x_68:
[----:B------:R-:W-:Y:S05]  /*41a0*/  BRA.U UP1, `(.L_x_74) ;  /* 0x00000001016c7547 */ /* 0x000fea000b800000 */
[----:B------:R-:W-:-:S03]  /*41b0*/  UMOV UR4, 0xffffffff ;  /* 0xffffffff00047882 */ /* 0x000fc60000000000 */
[----:B------:R-:W-:Y:S05]  /*41c0*/  BRA.DIV UR4, `(.L_x_75) ;  /* 0x0000004e04547947 */ /* 0x000fea000b800000 */
[----:B------:R-:W-:-:S13]  /*41d0*/  ELECT P0, URZ, PT ;  /* 0x0000000000ff782f */ /* 0x000fda0003800000 */
.L_x_171:
[----:B------:R-:W-:Y:S05]  /*41e0*/  @!P0 BRA `(.L_x_74) ;  /* 0x00000000005c8947 */ /* 0x000fea0003800000 */
[----:B--2---:R-:W2:Y:S02]  /*41f0*/  LDS R4, [UR5+0x10] ;  /* 0x00001005ff047984 */ /* 0x004ea40008000800 */
[----:B--2---:R-:W-:-:S04]  /*4200*/  SHF.L.U32 R4, R4, 0x1f, RZ ;  /* 0x0000001f04047819 */ /* 0x004fc800000006ff */
[----:B------:R-:W2:Y:S02]  /*4210*/  SYNCS.PHASECHK.TRANS64.TRYWAIT P0, [UR5+0x8], R4 ;  /* 0x00000804ff0075a7 */ /* 0x000ea40008001105 */
[----:B--2---:R-:W-:Y:S05]  /*4220*/  @P0 BRA `(.L_x_76) ;  /* 0x0000000000080947 */ /* 0x004fea0003800000 */
[----:B------:R-:W2:Y:S02]  /*4230*/  SYNCS.PHASECHK.TRANS64.TRYWAIT P0, [UR5+0x8], R4 ;  /* 0x00000804ff0075a7 */ /* 0x000ea40008001105 */
[----:B--2---:R-:W-:Y:S05]  /*4240*/  @!P0 BRA `(.L_x_77) ;  /* 0x0000004c00588947 */ /* 0x004fea0003800000 */
.L_x_76:
[----:B------:R-:W3:Y:S01]  /*4250*/  LDS R6, [UR6+0x1b0] ;  /* 0x0001b006ff067984 */ /* 0x000ee20008000800 */
[----:B--2---:R-:W-:Y:S02]  /*4260*/  HFMA2 R3, -RZ, RZ, 0, 5.9604644775390625e-08 ;  /* 0x00000001ff037431 */ /* 0x004fe400000001ff */
[----:B------:R-:W-:Y:S01]  /*4270*/  IMAD.MOV.U32 R4, RZ, RZ, 0xffff ;  /* 0x0000ffffff047424 */ /* 0x000fe200078e00ff */
[----:B------:R-:W-:Y:S01]  /*4280*/  UPRMT UR4, UR30, 0x654, UR7 ;  /* 0x000006541e047896 */ /* 0x000fe20008000007 */
[----:B---3--:R-:W-:-:S03]  /*4290*/  IMAD.SHL.U32 R5, R6, 0x20, RZ ;  /* 0x0000002006057824 */ /* 0x008fc600078e00ff */
[-C--:B------:R-:W-:Y:S02]  /*42a0*/  SHF.L.U32 R4, R4, R6.reuse, RZ ;  /* 0x0000000604047219 */ /* 0x080fe400000006ff */
[----:B------:R-:W-:Y:S01]  /*42b0*/  SHF.L.U32 R6, R3, R6, RZ ;  /* 0x0000000603067219 */ /* 0x000fe200000006ff */
[----:B------:R3:W-:Y:S04]  /*42c0*/  STS [UR6+0x1b0], R5 ;  /* 0x0001b005ff007988 */ /* 0x0007e80008000806 */
[----:B------:R3:W-:Y:S04]  /*42d0*/  ATOMS.OR RZ, [UR5+0x14], R4 ;  /* 0x00001404ffff798c */ /* 0x0007e8000b000005 */
[----:B------:R3:W-:Y:S01]  /*42e0*/  ATOMS.OR RZ, [UR5+0x18], R6 ;  /* 0x00001806ffff798c */ /* 0x0007e2000b000005 */
[----:B------:R-:W-:Y:S03]  /*42f0*/  SYNCS.ARRIVE.TRANS64.RED.A1T0 RZ, [UR4], RZ ;  /* 0x000000ffffff79a7 */ /* 0x000fe60008100404 */
[----:B------:R3:W-:Y:S01]  /*4300*/  ATOMS.XOR RZ, [UR5+0x10], R3 ;  /* 0x00001003ffff798c */ /* 0x0007e2000b800005 */
[----:B------:R-:W-:Y:S05]  /*4310*/  BRA `(.L_x_74) ;  /* 0x0000000000107947 */ /* 0x000fea0003800000 */
.L_x_67:
[----:B------:R-:W-:Y:S02]  /*4320*/  MOV R3, 0xffffffff ;  /* 0xffffffff00037802 */ /* 0x000fe40000000f00 */
[----:B------:R-:W-:-:S03]  /*4330*/  MOV R4, 0x4360 ;  /* 0x0000436000047802 */ /* 0x000fc60000000f00 */
[----:B------:R2:W-:Y:S04]  /*4340*/  STS [UR6+0x1b0], R3 ;  /* 0x0001b003ff007988 */ /* 0x0005e80008000806 */
[----:B-12--5:R-:W-:Y:S05]  /*4350*/  CALL.REL.NOINC `($__internal_1_$__cuda_sm10x_tcgen05_guardrail_trap_phase_invalid_during_alloc) ;  /* 0x00000050003c7944 */ /* 0x026fea0003c00000 */
.L_x_74:
[----:B------:R-:W-:Y:S05]  /*4360*/  WARPSYNC.ALL ;  /* 0x0000000000007948 */ /* 0x000fea0003800000 */
[----:B------:R-:W4:Y:S01]  /*4370*/  S2UR UR17, SR_CgaCtaId ;  /* 0x00000000001179c3 */ /* 0x000f220000008800 */
[----:B------:R-:W-:Y:S01]  /*4380*/  UMOV UR4, 0x400 ;  /* 0x0000040000047882 */ /* 0x000fe20000000000 */
[----:B------:R-:W-:-:S06]  /*4390*/  NOP ;  /* 0x0000000000007918 */ /* 0x000fcc0000000000 */
[----:B------:R-:W-:Y:S06]  /*43a0*/  BAR.ARV 0x6, 0xa0 ;  /* 0x0182800000007b1d */ /* 0x000fec0000002000 */
[----:B------:R-:W1:Y:S01]  /*43b0*/  LDCU.64 UR6, c[0x0][0x388] ;  /* 0x00007100ff0677ac */ /* 0x000e620008000a00 */
[----:B------:R-:W-:Y:S01]  /*43c0*/  LOP3.LUT R2, R2, 0xffff, RZ, 0xc0, !PT ;  /* 0x0000ffff02027812 */ /* 0x000fe200078ec0ff */
[----:B--2---:R-:W-:Y:S01]  /*43d0*/  IMAD.MOV.U32 R8, RZ, RZ, 0x1 ;  /* 0x00000001ff087424 */ /* 0x004fe200078e00ff */
[----:B------:R-:W-:Y:S01]  /*43e0*/  LOP3.LUT R0, R0, 0xffff, RZ, 0xc0, !PT ;  /* 0x0000ffff00007812 */ /* 0x000fe200078ec0ff */
[----:B------:R-:W2:Y:S01]  /*43f0*/  LDCU.64 UR8, c[0x0][0x390] ;  /* 0x00007200ff0877ac */ /* 0x000ea20008000a00 */
[----:B------:R-:W-:Y:S01]  /*4400*/  R2UR UR18, R2 ;  /* 0x00000000021272ca */ /* 0x000fe200000e0000 */
[----:B------:R-:W-:Y:S01]  /*4410*/  IMAD.MOV.U32 R2, RZ, RZ, RZ ;  /* 0x000000ffff027224 */ /* 0x000fe200078e00ff */
[----:B------:R-:W-:Y:S01]  /*4420*/  R2UR UR28, R0 ;  /* 0x00000000001c72ca */ /* 0x000fe200000e0000 */
[----:B------:R-:W-:Y:S01]  /*4430*/  IMAD.MOV.U32 R0, RZ, RZ, RZ ;  /* 0x000000ffff007224 */ /* 0x000fe200078e00ff */
[----:B------:R-:W-:Y:S01]  /*4440*/  UMOV UR21, URZ ;  /* 0x000000ff00157c82 */ /* 0x000fe20008000000 */
[----:B----4-:R-:W-:-:S02]  /*4450*/  ULEA UR17, UR17, UR4, 0x18 ;  /* 0x0000000411117291 */ /* 0x010fc4000f8ec0ff */
[----:B------:R-:W-:Y:S02]  /*4460*/  UISETP.NE.AND UP3, UPT, UR31, URZ, UPT ;  /* 0x000000ff1f00728c */ /* 0x000fe4000bf65270 */
[----:B------:R-:W-:Y:S01]  /*4470*/  UIADD3 UR23, UPT, UPT, UR17, 0x168, URZ ;  /* 0x0000016811177890 */ /* 0x000fe2000fffe0ff */
[----:B------:R-:W-:Y:S01]  /*4480*/  UMOV UR16, URZ ;  /* 0x000000ff00107c82 */ /* 0x000fe20008000000 */
[----:B------:R-:W-:Y:S01]  /*4490*/  UMOV UR26, 0x0 ;  /* 0x00000000001a7882 */ /* 0x000fe20000000000 */
[----:B-1----:R-:W-:Y:S02]  /*44a0*/  UIADD3 UR4, UPT, UPT, UR6, 0x3f, URZ ;  /* 0x0000003f06047890 */ /* 0x002fe4000fffe0ff */
[----:B---3--:R-:W1:Y:S01]  /*44b0*/  LDS R3, [UR17+0x1b0] ;  /* 0x0001b011ff037984 */ /* 0x008e620008000800 */
[----:B------:R-:W-:Y:S02]  /*44c0*/  UPRMT UR23, URZ, 0x654, UR23 ;  /* 0x00000654ff177896 */ /* 0x000fe40008000017 */
[----:B------:R-:W-:Y:S01]  /*44d0*/  USHF.R.S32.HI UR5, URZ, 0x1f, UR4 ;  /* 0x0000001fff057899 */ /* 0x000fe20008011404 */
[----:B------:R-:W-:Y:S01]  /*44e0*/  UMOV UR27, 0x10100010 ;  /* 0x10100010001b7882 */ /* 0x000fe20000000000 */
[----:B------:R-:W-:-:S02]  /*44f0*/  UMOV UR24, 0x0 ;  /* 0x0000000000187882 */ /* 0x000fc40000000000 */
[----:B------:R-:W-:Y:S02]  /*4500*/  ULEA.HI UR4, UR5, UR4, URZ, 0x6 ;  /* 0x0000000405047291 */ /* 0x000fe4000f8f30ff */
[----:B------:R-:W-:Y:S02]  /*4510*/  UIADD3 UR5, UPT, UPT, UR17, 0x4400, URZ ;  /* 0x0000440011057890 */ /* 0x000fe4000fffe0ff */
[----:B------:R-:W-:Y:S02]  /*4520*/  USHF.R.S32.HI UR4, URZ, 0x6, UR4 ;  /* 0x00000006ff047899 */ /* 0x000fe40008011404 */
[----:B------:R-:W-:Y:S02]  /*4530*/  USHF.R.U32.HI UR5, URZ, 0x4, UR5 ;  /* 0x00000004ff057899 */ /* 0x000fe40008011605 */
[----:B------:R-:W-:Y:S02]  /*4540*/  UIMAD UR4, UR4, UR7, URZ ;  /* 0x00000007040472a4 */ /* 0x000fe4000f8e02ff */
[----:B------:R-:W-:-:S02]  /*4550*/  ULOP3.LUT UR5, UR5, 0x3fff, URZ, 0xc0, !UPT ;  /* 0x00003fff05057892 */ /* 0x000fc4000f8ec0ff */
[----:B--2---:R-:W-:Y:S02]  /*4560*/  UIMAD UR4, UR4, UR8, URZ ;  /* 0x00000008040472a4 */ /* 0x004fe4000f8e02ff */
[----:B------:R-:W-:Y:S02]  /*4570*/  ULOP3.LUT UR19, UR5, 0x10000, URZ, 0xfc, !UPT ;  /* 0x0001000005137892 */ /* 0x000fe4000f8efcff */
[----:B------:R-:W-:Y:S02]  /*4580*/  UIMAD UR6, UR4, UR9, URZ ;  /* 0x00000009040672a4 */ /* 0x000fe4000f8e02ff */
[----:B------:R-:W-:Y:S02]  /*4590*/  UIADD3 UR4, UPT, UPT, UR17, 0x2c400, URZ ;  /* 0x0002c40011047890 */ /* 0x000fe4000fffe0ff */
[----:B------:R-:W-:Y:S02]  /*45a0*/  UIADD3 UR29, UPT, UPT, UR6, -0x1, URZ ;  /* 0xffffffff061d7890 */ /* 0x000fe4000fffe0ff */
[----:B------:R-:W-:-:S02]  /*45b0*/  USHF.R.U32.HI UR4, URZ, 0x4, UR4 ;  /* 0x00000004ff047899 */ /* 0x000fc40008011604 */
[----:B------:R-:W-:Y:S02]  /*45c0*/  UISETP.GE.AND UP4, UPT, UR6, 0x1, UPT ;  /* 0x000000010600788c */ /* 0x000fe4000bf86270 */
[----:B------:R-:W-:Y:S01]  /*45d0*/  ULOP3.LUT UR4, UR4, 0x3fff, URZ, 0xc0, !UPT ;  /* 0x00003fff04047892 */ /* 0x000fe2000f8ec0ff */
[----:B------:R-:W-:-:S03]  /*45e0*/  UMOV UR25, 0x10100010 ;  /* 0x1010001000197882 */ /* 0x000fc60000000000 */
[----:B------:R-:W-:Y:S01]  /*45f0*/  ULOP3.LUT UR20, UR4, 0x10000, URZ, 0xfc, !UPT ;  /* 0x0001000004147892 */ /* 0x000fe2000f8efcff */
[C---:B-1----:R-:W-:Y:S01]  /*4600*/  VIADD R5, R3.reuse, 0x40 ;  /* 0x0000004003057836 */ /* 0x042fe20000000000 */
[----:B------:R-:W-:-:S04]  /*4610*/  LOP3.LUT R4, R3, 0xffff, RZ, 0xc0, !PT ;  /* 0x0000ffff03047812 */ /* 0x000fc800078ec0ff */
[----:B------:R-:W-:-:S05]  /*4620*/  LOP3.LUT R5, R5, 0xffff, RZ, 0xc0, !PT ;  /* 0x0000ffff05057812 */ /* 0x000fca00078ec0ff */
[----:B------:R1:W-:Y:S02]  /*4630*/  STL.64 [R1], R4 ;  /* 0x0000000401007387 */ /* 0x0003e40000100a00 */
.L_x_86:
[----:B-1----:R-:W-:-:S04]  /*4640*/  SHF.L.U32 R5, R2, 0x1f, RZ ;  /* 0x0000001f02057819 */ /* 0x002fc800000006ff */
[----:B------:R-:W1:Y:S02]  /*4650*/  SYNCS.PHASECHK.TRANS64.TRYWAIT P0, [UR17+0x160], R5 ;  /* 0x00016005ff0075a7 */ /* 0x000e640008001111 */
[----:B-1-34-:R-:W-:Y:S05]  /*4660*/  @!P0 BRA `(.L_x_78) ;  /* 0x0000004800688947 */ /* 0x01afea0003800000 */
.L_x_173:
[----:B-1----:R-:W1:Y:S01]  /*4670*/  LDS.128 R4, [UR17+0x1a0] ;  /* 0x0001a011ff047984 */ /* 0x002e620008000c00 */
[----:B------:R-:W-:Y:S01]  /*4680*/  ULEA UR22, UR21, UR17, 0x3 ;  /* 0x0000001115167291 */ /* 0x000fe2000f8e18ff */
[----:B------:R-:W-:Y:S01]  /*4690*/  @!PT LDS RZ, [RZ] ;  /* 0x00000000fffff984 */ /* 0x000fe20000000800 */
[----:B------:R-:W-:Y:S01]  /*46a0*/  @!PT LDS RZ, [RZ] ;  /* 0x00000000fffff984 */ /* 0x000fe20000000800 */
[----:B------:R-:W-:Y:S01]  /*46b0*/  @!PT LDS RZ, [RZ] ;  /* 0x00000000fffff984 */ /* 0x000fe20000000800 */
[----:B------:R-:W-:Y:S01]  /*46c0*/  @!PT LDS RZ, [RZ] ;  /* 0x00000000fffff984 */ /* 0x000fe20000000800 */
[----:B------:R2:W-:Y:S06]  /*46d0*/  MEMBAR.ALL.CTA ;  /* 0x0000000000007992 */ /* 0x0005ec0000008000 */
[----:B--2---:R-:W2:Y:S02]  /*46e0*/  FENCE.VIEW.ASYNC.S ;  /* 0x00000000000073c6 */ /* 0x004ea40000000000 */
[----:B--2---:R-:W-:Y:S01]  /*46f0*/  SYNCS.ARRIVE.TRANS64.RED.A1T0 RZ, [UR23], RZ ;  /* 0x000000ffffff79a7 */ /* 0x004fe20008100417 */
[----:B-1----:R-:W-:Y:S01]  /*4700*/  LOP3.LUT P2, RZ, R6, 0x1, RZ, 0xc0, !PT ;  /* 0x0000000106ff7812 */ /* 0x002fe2000784c0ff */
[----:B------:R-:W-:-:S12]  /*4710*/  BRA.U UP3, `(.L_x_79) ;  /* 0x00000001030c7547 */ /* 0x000fd8000b800000 */
[----:B------:R-:W-:-:S04]  /*4720*/  SHF.L.U32 R5, R8, 0x1f, RZ ;  /* 0x0000001f08057819 */ /* 0x000fc800000006ff */
[----:B------:R-:W1:Y:S02]  /*4730*/  SYNCS.PHASECHK.TRANS64.TRYWAIT P0, [UR22+0x180], R5 ;  /* 0x00018005ff0075a7 */ /* 0x000e640008001116 */
[----:B-1----:R-:W-:Y:S05]  /*4740*/  @!P0 BRA `(.L_x_80) ;  /* 0x0000004800488947 */ /* 0x002fea0003800000 */
.L_x_79:
[----:B------:R-:W-:Y:S05]  /*4750*/  BRA.U UP3, `(.L_x_81) ;  /* 0x0000000103d47547 */ /* 0x000fea000b800000 */
[----:B------:R-:W-:Y:S05]  /*4760*/  BRA.U !UP4, `(.L_x_82) ;  /* 0x000000010cc47547 */ /* 0x000fea000b800000 */
[----:B------:R-:W-:Y:S01]  /*4770*/  ULEA UR4, UR21, UR43, 0x2 ;  /* 0x0000002b15047291 */ /* 0x000fe2000f8e10ff */
[----:B-1----:R-:W-:-:S08]  /*4780*/  SHF.L.U32 R4, R0, 0x1f, RZ ;  /* 0x0000001f00047819 */ /* 0x002fd000000006ff */
[----:B------:R-:W5:Y:S01]  /*4790*/  LDL R5, [UR4] ;  /* 0x00000004ff057983 */ /* 0x000f620008100800 */
[----:B------:R-:W-:Y:S02]  /*47a0*/  ULEA UR4, UR16, UR17, 0x3 ;  /* 0x0000001110047291 */ /* 0x000fe4000f8e18ff */
[----:B------:R-:W-:Y:S01]  /*47b0*/  UPLOP3.LUT UP2, UPT, UPT, UPT, UPT, 0x40, 0x4 ;  /* 0x000000000004789c */ /* 0x000fe20003f4e870 */
[----:B------:R-:W-:Y:S01]  /*47c0*/  UMOV UR15, UR29 ;  /* 0x0000001d000f7c82 */ /* 0x000fe20008000000 */
[----:B------:R-:W-:-:S05]  /*47d0*/  UMOV UR5, UR16 ;  /* 0x0000001000057c82 */ /* 0x000fca0008000000 */
[----:B------:R1:W2:Y:S04]  /*47e0*/  SYNCS.PHASECHK.TRANS64.TRYWAIT P1, [UR4], R4 ;  /* 0x00000004ff0075a7 */ /* 0x0002a80008021104 */
.L_x_85:
[----:B---3--:R-:W-:Y:S01]  /*47f0*/  ULEA UR10, UR5, UR17, 0x3 ;  /* 0x00000011050a7291 */ /* 0x008fe2000f8e18ff */
[----:B--2-4-:R-:W-:Y:S11]  /*4800*/  @P1 BRA `(.L_x_83) ;  /* 0x00000000000c1947 */ /* 0x014ff60003800000 */
[----:B------:R-:W-:Y:S04]  /*4810*/  SHF.L.U32 R6, R0, 0x1f, RZ ;  /* 0x0000001f00067819 */ /* 0x000fe800000006ff */
[----:B------:R-:W2:Y:S02]  /*4820*/  SYNCS.PHASECHK.TRANS64.TRYWAIT P0, [UR10], R6 ;  /* 0x00000006ff0075a7 */ /* 0x000ea4000800110a */
[----:B--2---:R-:W-:Y:S05]  /*4830*/  @!P0 BRA `(.L_x_84) ;  /* 0x0000004800248947 */ /* 0x004fea0003800000 */
.L_x_83:
[----:B------:R-:W-:Y:S01]  /*4840*/  UISETP.NE.AND UP0, UPT, UR15, URZ, UPT ;  /* 0x000000ff0f00728c */ /* 0x000fe2000bf05270 */
[----:B------:R-:W-:Y:S01]  /*4850*/  PLOP3.LUT P1, PT, PT, PT, PT, 0x80, 0x8 ;  /* 0x000000000008781c */ /* 0x000fe20003f2f070 */
[----:B------:R-:W-:Y:S02]  /*4860*/  UIADD3 UR4, UPT, UPT, UR5, 0x1, URZ ;  /* 0x0000000105047890 */ /* 0x000fe4000fffe0ff */
[----:B------:R-:W-:Y:S02]  /*4870*/  ULEA UR8, UR5, UR20, 0x7 ;  /* 0x0000001405087291 */ /* 0x000fe4000f8e38ff */
[----:B------:R-:W-:Y:S01]  /*4880*/  UISETP.NE.AND UP1, UPT, UR4, 0x14, UPT ;  /* 0x000000140400788c */ /* 0x000fe2000bf25270 */
[----:B------:R-:W-:Y:S01]  /*4890*/  PLOP3.LUT P0, PT, PT, PT, UP0, 0x80, 0x8 ;  /* 0x000000000008781c */ /* 0x000fe20003f0f008 */
[----:B------:R-:W-:Y:S02]  /*48a0*/  UIADD3 UR12, UPT, UPT, UR8, 0x2, URZ ;  /* 0x00000002080c7890 */ /* 0x000fe4000fffe0ff */
[----:B------:R-:W-:Y:S02]  /*48b0*/  USEL UR6, URZ, 0x1, UP1 ;  /* 0x00000001ff067887 */ /* 0x000fe40008800000 */
[----:B------:R-:W-:Y:S02]  /*48c0*/  USEL UR16, UR4, URZ, UP1 ;  /* 0x000000ff04107287 */ /* 0x000fe40008800000 */
[----:B------:R-:W-:Y:S02]  /*48d0*/  UIADD3 UR10, UPT, UPT, UR10, 0xa0, URZ ;  /* 0x000000a00a0a7890 */ /* 0x000fe4000fffe0ff */
[----:B------:R-:W-:Y:S01]  /*48e0*/  @UP0 ULEA UR4, UR16, UR17, 0x3 ;  /* 0x0000001110040291 */ /* 0x000fe2000f8e18ff */
[----:B------:R-:W-:Y:S01]  /*48f0*/  LOP3.LUT R0, R0, UR6, RZ, 0x3c, !PT ;  /* 0x0000000600007c12 */ /* 0x000fe2000f8e3cff */
[----:B------:R-:W-:Y:S01]  /*4900*/  UMOV UR9, 0x80004020 ;  /* 0x8000402000097882 */ /* 0x000fe20000000000 */
[----:B------:R-:W-:Y:S01]  /*4910*/  UMOV UR13, 0x80004020 ;  /* 0x80004020000d7882 */ /* 0x000fe20000000000 */
[----:B------:R-:W-:Y:S01]  /*4920*/  UMOV UR7, 0x80004020 ;  /* 0x8000402000077882 */ /* 0x000fe20000000000 */
[----:B-1----:R-:W-:Y:S04]  /*4930*/  @P0 SHF.L.U32 R4, R0, 0x1f, RZ ;  /* 0x0000001f00040819 */ /* 0x002fe800000006ff */
[----:B------:R3:W4:Y:S01]  /*4940*/  @P0 SYNCS.PHASECHK.TRANS64.TRYWAIT P1, [UR4], R4 ;  /* 0x00000004ff0005a7 */ /* 0x0007220008021104 */
[----:B------:R-:W-:Y:S11]  /*4950*/  ELECT P0, URZ, PT ;  /* 0x0000000000ff782f */ /* 0x000ff60003800000 */
[----:B------:R-:W-:Y:S02]  /*4960*/  @!UPT UIADD3 URZ, UPT, UPT, URZ, URZ, URZ ;  /* 0x000000fffffff290 */ /* 0x000fe4000fffe0ff */
[C---:B-----5:R-:W-:Y:S01]  /*4970*/  @P0 R2UR.BROADCAST UR14, R5.reuse ;  /* 0x00000000050e02ca */ /* 0x060fe200008e0000 */
[----:B------:R-:W-:Y:S01]  /*4980*/  ULEA UR4, UR5, UR19, 0x9 ;  /* 0x0000001305047291 */ /* 0x000fe2000f8e48ff */
[----:B------:R-:W-:Y:S11]  /*4990*/  ELECT P0, URZ, PT ;  /* 0x0000000000ff782f */ /* 0x000ff60003800000 */
[----:B------:R-:W-:Y:S02]  /*49a0*/  @!UPT UIADD3 URZ, UPT, UPT, URZ, URZ, URZ ;  /* 0x000000fffffff290 */ /* 0x000fe4000fffe0ff */
[----:B------:R-:W-:Y:S01]  /*49b0*/  @P0 R2UR.BROADCAST UR11, R5 ;  /* 0x00000000050b02ca */ /* 0x000fe200008e0000 */
[----:B------:R-:W-:Y:S01]  /*49c0*/  UIADD3 UR6, UPT, UPT, UR4, 0x2, URZ ;  /* 0x0000000204067890 */ /* 0x000fe2000fffe0ff */
[----:B------:R-:W-:Y:S02]  /*49d0*/  UMOV UR5, 0x80004020 ;  /* 0x8000402000057882 */ /* 0x000fe40000000000 */
[----:B------:R1:W-:Y:S01]  /*49e0*/  UTCQMMA.2CTA gdesc[UR4], gdesc[UR8], tmem[UR14], tmem[UR26], idesc[UR27], UP2 ;  /* 0x00ff1a08040075ea */ /* 0x0003e2000920030e */
[----:B------:R-:W-:Y:S08]  /*49f0*/  UPLOP3.LUT UP2, UPT, UPT, UPT, UPT, 0x80, 0x8 ;  /* 0x000000000008789c */ /* 0x000ff00003f4f070 */
[----:B------:R3:W-:Y:S01]  /*4a00*/  UTCQMMA.2CTA gdesc[UR6], gdesc[UR12], tmem[UR11], tmem[UR24], idesc[UR25], UPT ;  /* 0x00ff180c060075ea */ /* 0x0007e2000ba0030b */
[----:B------:R3:W-:Y:S01]  /*4a10*/  UTCBAR.2CTA.MULTICAST [UR10], URZ, UR18 ;  /* 0x000000ff0a0073e9 */ /* 0x0007e20008200812 */
[----:B-1----:R-:W-:Y:S02]  /*4a20*/  UIADD3 UR4, UPT, UPT, UR15, 0x1, URZ ;  /* 0x000000010f047890 */ /* 0x002fe4000fffe0ff */
[----:B------:R-:W-:Y:S02]  /*4a30*/  UIADD3 UR8, UPT, UPT, UR15, -0x1, URZ ;  /* 0xffffffff0f087890 */ /* 0x000fe4000fffe0ff */
[----:B------:R-:W-:Y:S01]  /*4a40*/  UISETP.GT.U32.AND UP0, UPT, UR4, 0x1, UPT ;  /* 0x000000010400788c */ /* 0x000fe2000bf04070 */
[----:B------:R-:W-:Y:S04]  /*4a50*/  UMOV UR5, UR16 ;  /* 0x0000001000057c82 */ /* 0x000fe80008000000 */
[----:B------:R-:W-:Y:S04]  /*4a60*/  UMOV UR15, UR8 ;  /* 0x00000008000f7c82 */ /* 0x000fe80008000000 */
[----:B------:R-:W-:Y:S05]  /*4a70*/  BRA.U UP0, `(.L_x_85) ;  /* 0xfffffffd005c7547 */ /* 0x000fea000b83ffff */
.L_x_82:
[----:B------:R-:W-:-:S09]  /*4a80*/  UIADD3 UR4, UPT, UPT, UR22, 0x170, URZ ;  /* 0x0000017016047890 */ /* 0x000fd2000fffe0ff */
[----:B------:R2:W-:Y:S01]  /*4a90*/  UTCBAR.2CTA.MULTICAST [UR4], URZ, UR28 ;  /* 0x000000ff040073e9 */ /* 0x0005e2000820081c */
[----:B------:R-:W-:Y:S02]  /*4aa0*/  NOP ;  /* 0x0000000000007918 */ /* 0x000fe40000000000 */
.L_x_81:
[----:B--2---:R-:W-:Y:S01]  /*4ab0*/  UIADD3 UR4, UPT, UPT, UR21, 0x1, URZ ;  /* 0x0000000115047890 */ /* 0x004fe2000fffe0ff */
[----:B------:R-:W-:-:S03]  /*4ac0*/  LOP3.LUT R2, R2, 0x1, RZ, 0x3c, !PT ;  /* 0x0000000102027812 */ /* 0x000fc600078e3cff */
[----:B------:R-:W-:-:S04]  /*4ad0*/  UISETP.NE.AND UP0, UPT, UR4, 0x2, UPT ;  /* 0x000000020400788c */ /* 0x000fc8000bf05270 */
[----:B------:R-:W-:Y:S02]  /*4ae0*/  USEL UR5, URZ, 0x1, UP0 ;  /* 0x00000001ff057887 */ /* 0x000fe40008000000 */
[----:B------:R-:W-:-:S04]  /*4af0*/  USEL UR21, UR4, URZ, UP0 ;  /* 0x000000ff04157287 */ /* 0x000fc80008000000 */
[----:B------:R-:W-:Y:S01]  /*4b00*/  LOP3.LUT R8, R8, UR5, RZ, 0x3c, !PT ;  /* 0x0000000508087c12 */ /* 0x000fe2000f8e3cff */
[----:B------:R-:W-:Y:S07]  /*4b10*/  @P2 BRA `(.L_x_86) ;  /* 0xfffffff800c82947 */ /* 0x000fee000383ffff */
[----:B------:R-:W2:Y:S01]  /*4b20*/  S2UR UR8, SR_CgaCtaId ;  /* 0x00000000000879c3 */ /* 0x000ea20000008800 */
[----:B------:R-:W-:Y:S01]  /*4b30*/  ELECT P0, URZ, PT ;  /* 0x0000000000ff782f */ /* 0x000fe20003800000 */
[----:B------:R-:W-:Y:S01]  /*4b40*/  HFMA2 R0, -RZ, RZ, 0, 5.9604644775390625e-08 ;  /* 0x00000001ff007431 */ /* 0x000fe200000001ff */
[----:B------:R-:W-:-:S05]  /*4b50*/  UMOV UR4, 0x40 ;  /* 0x0000004000047882 */ /* 0x000fca0000000000 */
[----:B------:R-:W-:Y:S01]  /*4b60*/  UVIRTCOUNT.DEALLOC.SMPOOL 0x80 ;  /* 0x000000800000784c */ /* 0x000fe20000000000 */
[----:B------:R-:W-:Y:S02]  /*4b70*/  UISETP.NE.AND UP0, UPT, UR31, URZ, UPT ;  /* 0x000000ff1f00728c */ /* 0x000fe4000bf05270 */
[----:B--2---:R-:W-:-:S09]  /*4b80*/  ULEA UR8, UR8, UR4, 0x18 ;  /* 0x0000000408087291 */ /* 0x004fd2000f8ec0ff */
[----:B------:R2:W-:Y:S01]  /*4b90*/  @P0 STS.U8 [UR8+0x1c], R0 ;  /* 0x00001c00ff000988 */ /* 0x0005e20008000008 */
[----:B------:R-:W-:Y:S05]  /*4ba0*/  BRA.U UP0, `(.L_x_87) ;  /* 0x0000000100587547 */ /* 0x000fea000b800000 */
[----:B------:R-:W-:Y:S01]  /*4bb0*/  UIADD3 UR5, UPT, UPT, UR17, 0x180, URZ ;  /* 0x0000018011057890 */ /* 0x000fe2000fffe0ff */
[----:B------:R-:W-:-:S03]  /*4bc0*/  SHF.L.U32 R2, R8, 0x1f, RZ ;  /* 0x0000001f08027819 */ /* 0x000fc600000006ff */
[----:B------:R-:W-:-:S09]  /*4bd0*/  ULEA UR4, UR21, UR5, 0x3 ;  /* 0x0000000515047291 */ /* 0x000fd2000f8e18ff */
[----:B------:R-:W1:Y:S02]  /*4be0*/  SYNCS.PHASECHK.TRANS64.TRYWAIT P0, [UR4], R2 ;  /* 0x00000002ff0075a7 */ /* 0x000e640008001104 */
[----:B-1----:R-:W-:Y:S05]  /*4bf0*/  @!P0 BRA `(.L_x_88) ;  /* 0x00000044004c8947 */ /* 0x002fea0003800000 */
.L_x_177:
[----:B------:R-:W-:-:S04]  /*4c00*/  UIADD3 UR4, UPT, UPT, UR21, 0x1, URZ ;  /* 0x0000000115047890 */ /* 0x000fc8000fffe0ff */
[----:B------:R-:W-:-:S04]  /*4c10*/  UISETP.NE.AND UP1, UPT, UR4, 0x2, UPT ;  /* 0x000000020400788c */ /* 0x000fc8000bf25270 */
[----:B---3--:R-:W-:Y:S02]  /*4c20*/  USEL UR6, URZ, 0x1, UP1 ;  /* 0x00000001ff067887 */ /* 0x008fe40008800000 */
[----:B------:R-:W-:-:S04]  /*4c30*/  USEL UR4, UR4, URZ, UP1 ;  /* 0x000000ff04047287 */ /* 0x000fc80008800000 */
[----:B------:R-:W-:Y:S01]  /*4c40*/  ULEA UR4, UR4, UR5, 0x3 ;  /* 0x0000000504047291 */ /* 0x000fe2000f8e18ff */
[----:B-1----:R-:W-:-:S04]  /*4c50*/  LOP3.LUT R2, R8, UR6, RZ, 0x3c, !PT ;  /* 0x0000000608027c12 */ /* 0x002fc8000f8e3cff */
[----:B------:R-:W-:Y:S01]  /*4c60*/  SHF.L.U32 R2, R2, 0x1f, RZ ;  /* 0x0000001f02027819 */ /* 0x000fe200000006ff */
[----:B--2---:R-:W-:-:S04]  /*4c70*/  IMAD.U32 R0, RZ, RZ, UR4 ;  /* 0x00000004ff007e24 */ /* 0x004fc8000f8e00ff */
[----:B------:R1:W2:Y:S03]  /*4c80*/  SYNCS.PHASECHK.TRANS64.TRYWAIT P0, [R0+URZ], R2 ;  /* 0x00000002000075a7 */ /* 0x0002a600080011ff */
[----:B--2---:R-:W-:Y:S05]  /*4c90*/  @!P0 NANOSLEEP.SYNCS 0x989680 ;  /* 0x009896800000895d */ /* 0x004fea0003900000 */
[----:B------:R-:W2:Y:S02]  /*4ca0*/  @!P0 SYNCS.PHASECHK.TRANS64 P0, [R0+URZ], R2 ;  /* 0x00000002000085a7 */ /* 0x000ea400080010ff */
[----:B--2---:R-:W-:Y:S05]  /*4cb0*/  @P0 BRA `(.L_x_89) ;  /* 0x0000000000200947 */ /* 0x004fea0003800000 */
.L_x_90:
[----:B--2---:R2:W3:Y:S02]  /*4cc0*/  SYNCS.PHASECHK.TRANS64.TRYWAIT P0, [R0+URZ], R2 ;  /* 0x00000002000075a7 */ /* 0x0044e400080011ff */
[----:B---3--:R-:W-:Y:S05]  /*4cd0*/  @!P0 NANOSLEEP.SYNCS 0x989680 ;  /* 0x009896800000895d */ /* 0x008fea0003900000 */
[----:B------:R-:W3:Y:S02]  /*4ce0*/  @!P0 SYNCS.PHASECHK.TRANS64 P0, [R0+URZ], R2 ;  /* 0x00000002000085a7 */ /* 0x000ee400080010ff */
[----:B---3--:R-:W-:Y:S05]  /*4cf0*/  @!P0 BRA `(.L_x_90) ;  /* 0xfffffffc00f08947 */ /* 0x008fea000383ffff */
[----:B------:R-:W-:Y:S05]  /*4d00*/  BRA `(.L_x_89) ;  /* 0x00000000000c7947 */ /* 0x000fea0003800000 */
.L_x_87:
[----:B------:R-:W-:-:S04]  /*4d10*/  UIADD3 UR4, UPT, UPT, UR17, 0x190, URZ ;  /* 0x0000019011047890 */ /* 0x000fc8000fffe0ff */
[----:B------:R-:W-:-:S09]  /*4d20*/  UPRMT UR4, UR30, 0x654, UR4 ;  /* 0x000006541e047896 */ /* 0x000fd20008000004 */
[----:B------:R-:W-:Y:S03]  /*4d30*/  SYNCS.ARRIVE.TRANS64.RED.A1T0 RZ, [UR4], RZ ;  /* 0x000000ffffff79a7 */ /* 0x000fe60008100404 */
.L_x_89:
[----:B-12---:R-:W-:Y:S01]  /*4d40*/  SHF.L.U32 R2, RZ, 0x1f, RZ ;  /* 0x0000001fff027819 */ /* 0x006fe200000006ff */
[----:B------:R-:W-:Y:S01]  /*4d50*/  UIADD3 UR4, UPT, UPT, UR17, 0x190, URZ ;  /* 0x0000019011047890 */ /* 0x000fe2000fffe0ff */
[----:B------:R-:W-:Y:S02]  /*4d60*/  PLOP3.LUT P0, PT, PT, PT, UP0, 0x80, 0x8 ;  /* 0x000000000008781c */ /* 0x000fe40003f0f008 */
[----:B----4-:R-:W1:Y:S02]  /*4d70*/  SYNCS.PHASECHK.TRANS64.TRYWAIT P1, [UR17+0x190], R2 ;  /* 0x00019002ff0075a7 */ /* 0x010e640008021111 */
[----:B-1----:R-:W-:Y:S09]  /*4d80*/  @!P1 BRA `(.L_x_91) ;  /* 0x0000004400009947 */ /* 0x002ff20003800000 */
.L_x_179:
[----:B------:R-:W-:Y:S01]  /*4d90*/  @!UP0 UPRMT UR4, UR30, 0x654, UR4 ;  /* 0x000006541e048896 */ /* 0x000fe20008000004 */
[----:B------:R-:W-:Y:S01]  /*4da0*/  LOP3.LUT R3, R3, 0xffff, RZ, 0xc0, !PT ;  /* 0x0000ffff03037812 */ /* 0x000fe200078ec0ff */
[----:B-1----:R-:W-:-:S03]  /*4db0*/  IMAD.MOV.U32 R2, RZ, RZ, 0xffff ;  /* 0x0000ffffff027424 */ /* 0x002fc600078e00ff */
[----:B------:R-:W-:-:S04]  /*4dc0*/  SHF.R.U32.HI R3, RZ, 0x5, R3 ;  /* 0x00000005ff037819 */ /* 0x000fc80000011603 */
[----:B------:R-:W-:Y:S01]  /*4dd0*/  @!P0 SYNCS.ARRIVE.TRANS64.RED.A1T0 RZ, [UR4], RZ ;  /* 0x000000ffffff89a7 */ /* 0x000fe20008100404 */
[----:B------:R-:W-:Y:S01]  /*4de0*/  NOP ;  /* 0x0000000000007918 */ /* 0x000fe20000000000 */
[----:B------:R-:W1:Y:S01]  /*4df0*/  LDS R0, [UR8+0x14] ;  /* 0x00001408ff007984 */ /* 0x000e620008000800 */
[----:B------:R-:W-:-:S04]  /*4e00*/  SHF.L.U32 R2, R2, R3, RZ ;  /* 0x0000000302027219 */ /* 0x000fc800000006ff */
[----:B-1----:R-:W-:-:S04]  /*4e10*/  LOP3.LUT R0, R0, R2, RZ, 0xc0, !PT ;  /* 0x0000000200007212 */ /* 0x002fc800078ec0ff */
[----:B------:R-:W-:Y:S01]  /*4e20*/  ISETP.NE.AND P0, PT, R0, R2, PT ;  /* 0x000000020000720c */ /* 0x000fe20003f05270 */
[----:B------:R-:W-:-:S05]  /*4e30*/  IMAD.MOV.U32 R0, RZ, RZ, 0x1 ;  /* 0x00000001ff007424 */ /* 0x000fca00078e00ff */
[----:B------:R-:W-:-:S07]  /*4e40*/  SHF.L.U32 R0, R0, R3, RZ ;  /* 0x0000000300007219 */ /* 0x000fce00000006ff */
[----:B------:R-:W-:Y:S05]  /*4e50*/  @P0 BRA `(.L_x_92) ;  /* 0x00000000005c0947 */ /* 0x000fea0003800000 */
[----:B------:R-:W1:Y:S02]  /*4e60*/  LDS R3, [UR8+0x18] ;  /* 0x00001808ff037984 */ /* 0x000e640008000800 */
[----:B-1----:R-:W-:-:S04]  /*4e70*/  LOP3.LUT R3, R3, R0, RZ, 0xc0, !PT ;  /* 0x0000000003037212 */ /* 0x002fc800078ec0ff */
[----:B------:R-:W-:-:S13]  /*4e80*/  ISETP.NE.AND P0, PT, R3, R0, PT ;  /* 0x000000000300720c */ /* 0x000fda0003f05270 */
[----:B------:R-:W-:Y:S05]  /*4e90*/  @P0 BRA `(.L_x_93) ;  /* 0x0000000000400947 */ /* 0x000fea0003800000 */
[----:B------:R-:W-:Y:S01]  /*4ea0*/  R2UR UR4, R2 ;  /* 0x00000000020472ca */ /* 0x000fe200000e0000 */
[----:B------:R-:W1:Y:S01]  /*4eb0*/  S2R R3, SR_LANEID ;  /* 0x0000000000037919 */ /* 0x000e620000000000 */
[----:B------:R-:W-:-:S04]  /*4ec0*/  LOP3.LUT R0, RZ, R0, RZ, 0x33, !PT ;  /* 0x00000000ff007212 */ /* 0x000fc800078e33ff */
[----:B---3--:R-:W2:Y:S07]  /*4ed0*/  REDUX UR6, R0 ;  /* 0x00000000000673c4 */ /* 0x008eae0000000000 */
[----:B------:R-:W-:-:S03]  /*4ee0*/  ULOP3.LUT UR5, URZ, UR4, URZ, 0x33, !UPT ;  /* 0x00000004ff057292 */ /* 0x000fc6000f8e33ff */
[----:B------:R-:W-:Y:S02]  /*4ef0*/  VOTEU.ANY UR4, UPT, PT ;  /* 0x0000000000047886 */ /* 0x000fe400038e0100 */
[----:B------:R-:W-:Y:S01]  /*4f00*/  UFLO.U32 UR4, UR4 ;  /* 0x00000004000472bd */ /* 0x000fe200080e0000 */
[----:B------:R-:W-:-:S04]  /*4f10*/  IMAD.U32 R2, RZ, RZ, UR5 ;  /* 0x00000005ff027e24 */ /* 0x000fc8000f8e00ff */
[----:B------:R-:W3:Y:S02]  /*4f20*/  REDUX UR7, R2 ;  /* 0x00000000020773c4 */ /* 0x000ee40000000000 */
[----:B------:R4:W-:Y:S01]  /*4f30*/  UTCATOMSWS.AND URZ, UR5 ;  /* 0x0000000500ff79e3 */ /* 0x0009e20008000000 */
[----:B--2---:R-:W-:Y:S01]  /*4f40*/  IMAD.U32 R0, RZ, RZ, UR6 ;  /* 0x00000006ff007e24 */ /* 0x004fe2000f8e00ff */
[----:B-1----:R-:W-:Y:S01]  /*4f50*/  ISETP.EQ.U32.AND P0, PT, R3, UR4, PT ;  /* 0x0000000403007c0c */ /* 0x002fe2000bf02070 */
[----:B---3--:R-:W-:-:S12]  /*4f60*/  IMAD.U32 R2, RZ, RZ, UR7 ;  /* 0x00000007ff027e24 */ /* 0x008fd8000f8e00ff */
[----:B------:R4:W-:Y:S04]  /*4f70*/  @P0 ATOMS.AND RZ, [UR8+0x14], R2 ;  /* 0x00001402ffff098c */ /* 0x0009e8000a800008 */
[----:B------:R4:W-:Y:S01]  /*4f80*/  @P0 ATOMS.AND RZ, [UR8+0x18], R0 ;  /* 0x00001800ffff098c */ /* 0x0009e2000a800008 */
[----:B------:R-:W-:Y:S05]  /*4f90*/  BRA `(.L_x_94) ;  /* 0x0000000000147947 */ /* 0x000fea0003800000 */
.L_x_93:
[----:B------:R-:W-:Y:S02]  /*4fa0*/  MOV R2, 0x4fc0 ;  /* 0x00004fc000027802 */ /* 0x000fe40000000f00 */
[----:B---3-5:R-:W-:Y:S05]  /*4fb0*/  CALL.REL.NOINC `($__internal_0_$__cuda_sm10x_tcgen05_guardrail_trap_col_being_dealloced_not_returned_by_alloc) ;  /* 0x0000004400187944 */ /* 0x028fea0003c00000 */
[----:B------:R-:W-:Y:S05]  /*4fc0*/  BRA `(.L_x_94) ;  /* 0x0000000000087947 */ /* 0x000fea0003800000 */
.L_x_92:
[----:B------:R-:W-:Y:S02]  /*4fd0*/  MOV R2, 0x4ff0 ;  /* 0x00004ff000027802 */ /* 0x000fe40000000f00 */
[----:B---3-5:R-:W-:Y:S05]  /*4fe0*/  CALL.REL.NOINC `($__internal_2_$__cuda_sm10x_tcgen05_guardrail_trap_unallocated_columns_being_dealloced) ;  /* 0x0000004400247944 */ /* 0x028fea0003c00000 */
.L_x_94:
[----:B------:R-:W-:Y:S01]  /*4ff0*/  NOP ;  /* 0x0000000000007918 */ /* 0x000fe20000000000 */
[----:B----4-:R-:W-:Y:S05]  /*5000*/  EXIT ;  /* 0x000000000000794d */ /* 0x010fea0003800000 */
.L_x_66:
[----:B------:R-:W-:-:S09]  /*5010*/  UISETP.NE.OR UP0, UPT, UR18, 0x3, !UP3 ;  /* 0x000000031200788c */ /* 0x000fd2000df05670 */
[----:B------:R-:W-:Y:S05]  /*5020*/  BRA.U UP0, `(.L_x_95) ;  /* 0x0000000d007c7547 */ /* 0x000fea000b800000 */
[----:B------:R-:W2:Y:S01]  /*5030*/  LDCU.64 UR4, c[0x0][0x988] ;  /* 0x00013100ff0477ac */ /* 0x000ea20008000a00 */
[----:B------:R-:W3:Y:S01]  /*5040*/  S2UR UR10, SR_CgaCtaId ;  /* 0x00000000000a79c3 */ /* 0x000ee20000008800 */
[----:B------:R-:W-:Y:S01]  /*5050*/  HFMA2 R10, -RZ, RZ, 0, 5.9604644775390625e-08 ;  /* 0x00000001ff0a7431 */ /* 0x000fe200000001ff */
[----:B------:R-:W-:Y:S01]  /*5060*/  MOV R9, RZ ;  /* 0x000000ff00097202 */ /* 0x000fe20000000f00 */
[----:B------:R-:W4:Y:S01]  /*5070*/  LDCU UR36, c[0x0][0x370] ;  /* 0x00006e00ff2477ac */ /* 0x000f220008000800 */
[----:B------:R-:W-:Y:S01]  /*5080*/  HFMA2 R2, -RZ, RZ, 0, 0.0078125 ;  /* 0x00002000ff027431 */ /* 0x000fe200000001ff */
[----:B------:R-:W4:Y:S03]  /*5090*/  LDCU.128 UR32, c[0x0][0xc10] ;  /* 0x00018200ff2077ac */ /* 0x000f260008000c00 */
[----:B------:R-:W1:Y:S01]  /*50a0*/  LDC.64 R12, c[0x0][0x348] ;  /* 0x0000d200ff0c7b82 */ /* 0x000e620000000a00 */
[----:B------:R-:W3:Y:S01]  /*50b0*/  LDCU UR29, c[0x0][0x374] ;  /* 0x00006e80ff1d77ac */ /* 0x000ee20008000800 */
[----:B------:R-:W3:Y:S01]  /*50c0*/  LDCU.64 UR30, c[0x0][0x990] ;  /* 0x00013200ff1e77ac */ /* 0x000ee20008000a00 */
[----:B------:R-:W3:Y:S01]  /*50d0*/  LDCU UR17, c[0x0][0xc0c] ;  /* 0x00018180ff1177ac */ /* 0x000ee20008000800 */
[----:B--2---:R-:W-:Y:S01]  /*50e0*/  UISETP.NE.U32.AND UP0, UPT, UR4, URZ, UPT ;  /* 0x000000ff0400728c */ /* 0x004fe2000bf05070 */
[----:B------:R-:W2:Y:S01]  /*50f0*/  LDCU UR43, c[0x0][0xc20] ;  /* 0x00018400ff2b77ac */ /* 0x000ea20008000800 */
[----:B------:R-:W2:Y:S01]  /*5100*/  LDCU UR4, c[0x0][0xc30] ;  /* 0x00018600ff0477ac */ /* 0x000ea20008000800 */
[----:B------:R-:W-:Y:S01]  /*5110*/  UMOV UR28, 0x400 ;  /* 0x00000400001c7882 */ /* 0x000fe20000000000 */
[----:B----4-:R-:W-:-:S02]  /*5120*/  UIMAD.WIDE.U32 UR6, UR36, UR32, URZ ;  /* 0x00000020240672a5 */ /* 0x010fc4000f8e00ff */
[----:B---3--:R-:W-:Y:S02]  /*5130*/  UIMAD.WIDE.U32 UR8, UR29, UR35, URZ ;  /* 0x000000231d0872a5 */ /* 0x008fe4000f8e00ff */
[----:B------:R-:W-:Y:S02]  /*5140*/  ULEA UR28, UR10, UR28, 0x18 ;  /* 0x0000001c0a1c7291 */ /* 0x000fe4000f8ec0ff */
[----:B------:R-:W-:Y:S02]  /*5150*/  UISETP.NE.U32.AND UP6, UPT, UR30, URZ, UPT ;  /* 0x000000ff1e00728c */ /* 0x000fe4000bfc5070 */
[----:B------:R-:W-:Y:S02]  /*5160*/  UIADD3 UR38, UPT, UPT, UR28, 0x140, URZ ;  /* 0x000001401c267890 */ /* 0x000fe4000fffe0ff */
[----:B------:R-:W-:Y:S02]  /*5170*/  UIADD3 UR37, UPT, UPT, UR28, 0x168, URZ ;  /* 0x000001681c257890 */ /* 0x000fe4000fffe0ff */
[----:B------:R-:W-:-:S02]  /*5180*/  UISETP.NE.AND.EX UP5, UPT, UR5, URZ, UPT, UP0 ;  /* 0x000000ff0500728c */ /* 0x000fc4000bfa5300 */
[----:B------:R-:W-:Y:S01]  /*5190*/  UISETP.NE.AND UP0, UPT, UR39, 0x1, UPT ;  /* 0x000000012700788c */ /* 0x000fe2000bf05270 */
[----:B------:R-:W-:Y:S01]  /*51a0*/  UMOV UR41, UR7 ;  /* 0x0000000700297c82 */ /* 0x000fe20008000000 */
[----:B------:R-:W-:Y:S01]  /*51b0*/  UMOV UR40, UR9 ;  /* 0x0000000900287c82 */ /* 0x000fe20008000000 */
[----:B------:R-:W-:Y:S02]  /*51c0*/  UISETP.NE.AND UP0, UPT, UR17, 0x1, UPT ;  /* 0x000000011100788c */ /* 0x000fe4000bf05270 */
[----:B------:R-:W-:Y:S02]  /*51d0*/  UPLOP3.LUT UP1, UPT, UPT, UPT, UPT, 0x40, 0x4 ;  /* 0x000000000004789c */ /* 0x000fe40003f2e870 */
[----:B------:R-:W-:Y:S01]  /*51e0*/  UISETP.GE.AND UP3, UPT, UR39, 0x1, UPT ;  /* 0x000000012700788c */ /* 0x000fe2000bf66270 */
[----:B------:R-:W3:Y:S01]  /*51f0*/  LDCU.64 UR18, c[0x0][0xc28] ;  /* 0x00018500ff1277ac */ /* 0x000ee20008000a00 */
[----:B------:R-:W-:Y:S02]  /*5200*/  UISETP.NE.AND.EX UP6, UPT, UR31, URZ, UPT, UP6 ;  /* 0x000000ff1f00728c */ /* 0x000fe4000bfc5360 */
[----:B------:R-:W-:-:S02]  /*5210*/  UPRMT UR38, UR10, 0x654, UR38 ;  /* 0x000006540a267896 */ /* 0x000fc40008000026 */
[----:B------:R-:W-:Y:S02]  /*5220*/  UPRMT UR37, URZ, 0x654, UR37 ;  /* 0x00000654ff257896 */ /* 0x000fe40008000025 */
[----:B------:R-:W-:Y:S02]  /*5230*/  USHF.R.U32.HI UR41, URZ, UR33, UR41 ;  /* 0x00000021ff297299 */ /* 0x000fe40008011629 */
[----:B--2---:R-:W-:Y:S02]  /*5240*/  USHF.R.U32.HI UR40, URZ, UR43, UR40 ;  /* 0x0000002bff287299 */ /* 0x004fe40008011628 */
[----:B------:R-:W-:Y:S02]  /*5250*/  UISETP.NE.AND UP0, UPT, UR34, 0x1, UPT ;  /* 0x000000012200788c */ /* 0x000fe4000bf05270 */
[----:B-1----:R-:W-:-:S11]  /*5260*/  UISETP.NE.AND UP4, UPT, UR4, 0x1, UPT ;  /* 0x000000010400788c */ /* 0x002fd6000bf85270 */
.L_x_103:
[----:B------:R-:W-:Y:S04]  /*5270*/  SHF.L.U32 R3, R9, 0x1f, RZ ;  /* 0x0000001f09037819 */ /* 0x000fe800000006ff */
[----:B-1----:R-:W1:Y:S02]  /*5280*/  SYNCS.PHASECHK.TRANS64.TRYWAIT P0, [UR28+0x160], R3 ;  /* 0x00016003ff0075a7 */ /* 0x002e64000800111c */
[----:B-1----:R-:W-:Y:S05]  /*5290*/  @!P0 BRA `(.L_x_96) ;  /* 0x0000003c00d48947 */ /* 0x002fea0003800000 */
.L_x_181:
[----:B------:R-:W2:Y:S01]  /*52a0*/  LDS.128 R4, [UR28+0x1a0] ;  /* 0x0001a01cff047984 */ /* 0x000ea20008000c00 */
[----:B------:R-:W-:Y:S01]  /*52b0*/  UISETP.GE.AND UP0, UPT, UR39, 0x1, UPT ;  /* 0x000000012700788c */ /* 0x000fe2000bf06270 */
[----:B------:R-:W-:Y:S01]  /*52c0*/  @!PT LDS RZ, [RZ] ;  /* 0x00000000fffff984 */ /* 0x000fe20000000800 */
[----:B------:R-:W-:Y:S01]  /*52d0*/  @!PT LDS RZ, [RZ] ;  /* 0x00000000fffff984 */ /* 0x000fe20000000800 */
[----:B------:R-:W-:Y:S01]  /*52e0*/  @!PT LDS RZ, [RZ] ;  /* 0x00000000fffff984 */ /* 0x000fe20000000800 */
[----:B------:R-:W-:Y:S01]  /*52f0*/  @!PT LDS RZ, [RZ] ;  /* 0x00000000fffff984 */ /* 0x000fe20000000800 */
[----:B------:R4:W-:Y:S06]  /*5300*/  MEMBAR.ALL.CTA ;  /* 0x0000000000007992 */ /* 0x0009ec0000008000 */
[----:B----4-:R-:W4:Y:S02]  /*5310*/  FENCE.VIEW.ASYNC.S ;  /* 0x00000000000073c6 */ /* 0x010f240000000000 */
[----:B----4-:R-:W-:Y:S01]  /*5320*/  SYNCS.ARRIVE.TRANS64.RED.A1T0 RZ, [UR37], RZ ;  /* 0x000000ffffff79a7 */ /* 0x010fe20008100425 */
[----:B--2---:R-:W-:Y:S11]  /*5330*/  LOP3.LUT P0, RZ, R6, 0x1, RZ, 0xc0, !PT ;  /* 0x0000000106ff7812 */ /* 0x004ff6000780c0ff */
[----:B------:R-:W-:Y:S02]  /*5340*/  @!UPT UIADD3 URZ, UPT, UPT, URZ, URZ, URZ ;  /* 0x000000fffffff290 */ /* 0x000fe4000fffe0ff */
[----:B------:R-:W-:Y:S01]  /*5350*/  VOTEU.ANY UP3, P0 ;  /* 0x0000000000ff7886 */ /* 0x000fe20000060100 */
[----:B------:R-:W-:Y:S11]  /*5360*/  PLOP3.LUT P1, PT, PT, PT, UP3, 0x80, 0x8 ;  /* 0x000000000008781c */ /* 0x000ff60003f2f038 */
[----:B------:R-:W-:Y:S02]  /*5370*/  @!UPT UIADD3 URZ, UPT, UPT, URZ, URZ, URZ ;  /* 0x000000fffffff290 */ /* 0x000fe4000fffe0ff */
[----:B-1----:R-:W-:Y:S02]  /*5380*/  @P1 MOV R3, R4 ;  /* 0x0000000400031202 */ /* 0x002fe40000000f00 */
[----:B------:R-:W-:Y:S02]  /*5390*/  @P1 LOP3.LUT R0, R5, 0xffff, RZ, 0xc0, !PT ;  /* 0x0000ffff05001812 */ /* 0x000fe400078ec0ff */
[----:B------:R-:W-:Y:S02]  /*53a0*/  @P1 R2UR UR5, R3 ;  /* 0x00000000030512ca */ /* 0x000fe400000e0000 */
[----:B------:R-:W-:Y:S11]  /*53b0*/  @P1 R2UR UR4, R0 ;  /* 0x00000000000412ca */ /* 0x000ff600000e0000 */
[----:B------:R-:W-:Y:S02]  /*53c0*/  @UP3 UMOV UR16, UR5 ;  /* 0x0000000500103c82 */ /* 0x000fe40008000000 */
[----:B------:R-:W-:Y:S01]  /*53d0*/  @UP3 UMOV UR15, UR4 ;  /* 0x00000004000f3c82 */ /* 0x000fe20008000000 */
[----:B------:R-:W-:Y:S05]  /*53e0*/  BRA.U !UP0, `(.L_x_97) ;  /* 0x0000000108c07547 */ /* 0x000fea000b800000 */
[----:B------:R-:W-:Y:S02]  /*53f0*/  UIMAD.WIDE.U32 UR8, UR15, UR35, URZ ;  /* 0x000000230f0872a5 */ /* 0x000fe4000f8e00ff */
[----:B------:R-:W-:Y:S02]  /*5400*/  UP2UR UR14, UPR, URZ, 0x4 ;  /* 0x00000004ff0e7883 */ /* 0x000fe40008000000 */
[----:B------:R-:W-:Y:S02]  /*5410*/  UISETP.NE.AND UP2, UPT, UR34, 0x1, UPT ;  /* 0x000000012200788c */ /* 0x000fe4000bf45270 */
[----:B------:R-:W-:Y:S02]  /*5420*/  UIMAD.WIDE.U32 UR10, UR16, UR32, URZ ;  /* 0x00000020100a72a5 */ /* 0x000fe4000f8e00ff */
[----:B------:R-:W-:Y:S02]  /*5430*/  USEL UR4, UR29, UR40, !UP2 ;  /* 0x000000281d047287 */ /* 0x000fe4000d000000 */
[----:B------:R-:W-:Y:S02]  /*5440*/  UISETP.NE.AND UP0, UPT, UR17, 0x1, UPT ;  /* 0x000000011100788c */ /* 0x000fe4000bf05270 */
[----:B------:R-:W-:Y:S02]  /*5450*/  UP2UR UR22, UPR, URZ, 0x2 ;  /* 0x00000002ff167883 */ /* 0x000fe40008000000 */
[----:B------:R-:W-:Y:S02]  /*5460*/  UISETP.NE.AND UP1, UPT, UR39, 0x1, UPT ;  /* 0x000000012700788c */ /* 0x000fe4000bf25270 */
[----:B---3--:R-:W-:Y:S02]  /*5470*/  UIMAD.WIDE.U32 UR12, UR4, UR18, URZ ;  /* 0x00000012040c72a5 */ /* 0x008fe4000f8e00ff */
[----:B------:R-:W-:Y:S01]  /*5480*/  USEL UR7, UR36, UR41, !UP0 ;  /* 0x0000002924077287 */ /* 0x000fe2000c000000 */
[----:B------:R-:W-:Y:S02]  /*5490*/  UMOV UR5, UR9 ;  /* 0x0000000900057c82 */ /* 0x000fe40008000000 */
[----:B------:R-:W-:Y:S02]  /*54a0*/  USHF.R.U32.HI UR6, URZ, UR43, UR5 ;  /* 0x0000002bff067299 */ /* 0x000fe40008011605 */
[----:B------:R-:W-:Y:S02]  /*54b0*/  UIMAD.WIDE.U32 UR20, UR7, UR18, URZ ;  /* 0x00000012071472a5 */ /* 0x000fe4000f8e00ff */
[----:B------:R-:W-:Y:S02]  /*54c0*/  USEL UR6, UR15, UR6, !UP2 ;  /* 0x000000060f067287 */ /* 0x000fe4000d000000 */
[----:B------:R-:W-:Y:S01]  /*54d0*/  UISETP.NE.AND UP2, UPT, UR14, URZ, UPT ;  /* 0x000000ff0e00728c */ /* 0x000fe2000bf45270 */
[----:B------:R-:W-:Y:S01]  /*54e0*/  UMOV UR5, UR11 ;  /* 0x0000000b00057c82 */ /* 0x000fe20008000000 */
[----:B------:R-:W-:Y:S02]  /*54f0*/  UIMAD.WIDE.U32 UR10, UR6, UR18, URZ ;  /* 0x00000012060a72a5 */ /* 0x000fe4000f8e00ff */
[----:B------:R-:W-:Y:S03]  /*5500*/  USHF.R.U32.HI UR8, URZ, UR33, UR5 ;  /* 0x00000021ff087299 */ /* 0x000fe60008011605 */
[----:B------:R-:W-:Y:S02]  /*5510*/  UMOV UR5, UR13 ;  /* 0x0000000d00057c82 */ /* 0x000fe40008000000 */
[----:B------:R-:W-:Y:S03]  /*5520*/  @UP1 USHF.R.U32.HI UR4, URZ, UR19, UR5 ;  /* 0x00000013ff041299 */ /* 0x000fe60008011605 */
[----:B------:R-:W-:Y:S01]  /*5530*/  UMOV UR5, UR21 ;  /* 0x0000001500057c82 */ /* 0x000fe20008000000 */
[----:B------:R-:W-:Y:S02]  /*5540*/  UIMAD UR4, UR39, UR4, URZ ;  /* 0x00000004270472a4 */ /* 0x000fe4000f8e02ff */
[----:B------:R-:W-:Y:S02]  /*5550*/  @UP1 USHF.R.U32.HI UR7, URZ, UR19, UR5 ;  /* 0x00000013ff071299 */ /* 0x000fe40008011605 */
[----:B------:R-:W-:Y:S02]  /*5560*/  USEL UR5, UR16, UR8, !UP0 ;  /* 0x0000000810057287 */ /* 0x000fe4000c000000 */
[----:B------:R-:W-:Y:S02]  /*5570*/  UIMAD UR8, UR39, UR7, URZ ;  /* 0x00000007270872a4 */ /* 0x000fe4000f8e02ff */
[----:B------:R-:W-:Y:S03]  /*5580*/  UISETP.GE.AND UP0, UPT, UR6, UR4, UPT ;  /* 0x000000040600728c */ /* 0x000fe6000bf06270 */
[----:B------:R-:W-:Y:S01]  /*5590*/  UMOV UR4, UR11 ;  /* 0x0000000b00047c82 */ /* 0x000fe20008000000 */
[----:B------:R-:W-:Y:S02]  /*55a0*/  UISETP.GE.OR UP0, UPT, UR5, UR8, UP0 ;  /* 0x000000080500728c */ /* 0x000fe40008706670 */
[----:B------:R-:W-:Y:S02]  /*55b0*/  USHF.R.U32.HI UR4, URZ, UR19, UR4 ;  /* 0x00000013ff047299 */ /* 0x000fe40008011604 */
[----:B------:R-:W-:Y:S02]  /*55c0*/  UIMAD.WIDE.U32 UR8, UR5, UR18, URZ ;  /* 0x00000012050872a5 */ /* 0x000fe4000f8e00ff */
[----:B------:R-:W-:Y:S04]  /*55d0*/  USEL UR10, UR6, UR4, !UP1 ;  /* 0x00000004060a7287 */ /* 0x000fe8000c800000 */
[----:B------:R-:W-:Y:S01]  /*55e0*/  UIADD3 UR11, UPT, UPT, -UR10, URZ, URZ ;  /* 0x000000ff0a0b7290 */ /* 0x000fe2000fffe1ff */
[----:B------:R-:W-:Y:S02]  /*55f0*/  @!UP0 UMOV UR4, UR9 ;  /* 0x0000000900048c82 */ /* 0x000fe40008000000 */
[----:B------:R-:W-:Y:S02]  /*5600*/  @!UP0 USHF.R.U32.HI UR4, URZ, UR19, UR4 ;  /* 0x00000013ff048299 */ /* 0x000fe40008011604 */
[----:B------:R-:W-:Y:S02]  /*5610*/  UIMAD UR8, UR39, UR11, UR6 ;  /* 0x0000000b270872a4 */ /* 0x000fe4000f8e0206 */
[----:B------:R-:W-:Y:S02]  /*5620*/  @!UP0 USEL UR4, UR5, UR4, !UP1 ;  /* 0x0000000405048287 */ /* 0x000fe4000c800000 */
[----:B------:R-:W-:Y:S02]  /*5630*/  UISETP.NE.AND UP1, UPT, UR22, URZ, UPT ;  /* 0x000000ff1600728c */ /* 0x000fe4000bf25270 */
[----:B------:R-:W-:Y:S02]  /*5640*/  @!UP0 UIMAD UR8, UR7, UR8, UR4 ;  /* 0x00000008070882a4 */ /* 0x000fe4000f8e0204 */
[----:B------:R-:W-:Y:S02]  /*5650*/  @!UP0 UIADD3 UR9, UPT, UPT, UR10, -UR4, URZ ;  /* 0x800000040a098290 */ /* 0x000fe4000fffe0ff */
[----:B------:R-:W-:Y:S02]  /*5660*/  UIADD3 UR4, UPT, UPT, -UR5, URZ, URZ ;  /* 0x000000ff05047290 */ /* 0x000fe4000fffe1ff */
[----:B------:R-:W-:Y:S02]  /*5670*/  UIADD3 UR7, UPT, UPT, -UR6, URZ, URZ ;  /* 0x000000ff06077290 */ /* 0x000fe4000fffe1ff */
[----:B------:R-:W-:Y:S02]  /*5680*/  @!UP0 UIMAD UR6, UR9, UR39, UR5 ;  /* 0x00000027090682a4 */ /* 0x000fe4000f8e0205 */
[----:B------:R-:W-:Y:S02]  /*5690*/  UIMAD UR16, UR17, UR4, UR16 ;  /* 0x00000004111072a4 */ /* 0x000fe4000f8e0210 */
[----:B------:R-:W-:Y:S01]  /*56a0*/  UIMAD UR15, UR34, UR7, UR15 ;  /* 0x00000007220f72a4 */ /* 0x000fe2000f8e020f */
[----:B------:R-:W-:Y:S02]  /*56b0*/  @!UP0 UMOV UR5, UR8 ;  /* 0x0000000800058c82 */ /* 0x000fe40008000000 */
[----:B------:R-:W-:Y:S02]  /*56c0*/  UIMAD UR16, UR5, UR17, UR16 ;  /* 0x00000011051072a4 */ /* 0x000fe4000f8e0210 */
[----:B------:R-:W-:Y:S11]  /*56d0*/  UIMAD UR15, UR6, UR34, UR15 ;  /* 0x00000022060f72a4 */ /* 0x000ff6000f8e020f */
[----:B------:R-:W-:Y:S01]  /*56e0*/  @!UPT UIADD3 URZ, UPT, UPT, URZ, URZ, URZ ;  /* 0x000000fffffff290 */ /* 0x000fe2000fffe0ff */
.L_x_97:
[----:B------:R-:W1:Y:S01]  /*56f0*/  @!UP4 LDCU.128 UR8, c[0x0][0xc10] ;  /* 0x00018200ff08c7ac */ /* 0x000e620008000c00 */
[----:B------:R-:W-:Y:S02]  /*5700*/  ISETP.NE.U32.AND P2, PT, RZ, UR30, PT ;  /* 0x0000001eff007c0c */ /* 0x000fe4000bf45070 */
[----:B------:R-:W-:Y:S02]  /*5710*/  SHF.L.U32 R3, R10, 0x1f, RZ ;  /* 0x0000001f0a037819 */ /* 0x000fe400000006ff */
[----:B------:R-:W-:Y:S01]  /*5720*/  ISETP.NE.AND.EX P2, PT, RZ, UR31, PT, P2 ;  /* 0x0000001fff007c0c */ /* 0x000fe2000bf45320 */
[----:B------:R-:W2:Y:S01]  /*5730*/  @!UP4 LDCU UR5, c[0x0][0xc0c] ;  /* 0x00018180ff05c7ac */ /* 0x000ea20008000800 */
[----:B-1----:R-:W-:Y:S07]  /*5740*/  UIMAD.WIDE.U32 UR6, UR16, UR8, URZ ;  /* 0x00000008100672a5 */ /* 0x002fee000f8e00ff */
[----:B------:R-:W-:Y:S01]  /*5750*/  @!UP4 UMOV UR4, UR7 ;  /* 0x000000070004cc82 */ /* 0x000fe20008000000 */
[----:B--2---:R-:W-:Y:S02]  /*5760*/  @!UP4 UISETP.NE.AND UP0, UPT, UR5, 0x1, UPT ;  /* 0x000000010500c88c */ /* 0x004fe4000bf05270 */
[----:B------:R-:W-:Y:S02]  /*5770*/  @!UP4 USHF.R.U32.HI UR4, URZ, UR9, UR4 ;  /* 0x00000009ff04c299 */ /* 0x000fe40008011604 */
[----:B------:R-:W-:Y:S02]  /*5780*/  UIMAD.WIDE.U32 UR6, UR15, UR11, URZ ;  /* 0x0000000b0f0672a5 */ /* 0x000fe4000f8e00ff */
[----:B------:R-:W-:Y:S02]  /*5790*/  @!UP4 USEL UR8, UR16, UR4, !UP0 ;  /* 0x000000041008c287 */ /* 0x000fe4000c000000 */
[----:B------:R-:W-:Y:S03]  /*57a0*/  @!UP4 UISETP.NE.AND UP0, UPT, UR10, 0x1, UPT ;  /* 0x000000010a00c88c */ /* 0x000fe6000bf05270 */
[----:B------:R-:W-:Y:S02]  /*57b0*/  @!UP4 UMOV UR6, UR7 ;  /* 0x000000070006cc82 */ /* 0x000fe40008000000 */
[----:B------:R-:W1:Y:S02]  /*57c0*/  @!UP4 LDCU UR4, c[0x0][0xc20] ;  /* 0x00018400ff04c7ac */ /* 0x000e640008000800 */
[----:B-1----:R-:W-:Y:S04]  /*57d0*/  @!UP4 USHF.R.U32.HI UR6, URZ, UR4, UR6 ;  /* 0x00000004ff06c299 */ /* 0x002fe80008011606 */
[----:B------:R-:W-:Y:S04]  /*57e0*/  @!UP4 USEL UR6, UR15, UR6, !UP0 ;  /* 0x000000060f06c287 */ /* 0x000fe8000c000000 */
[----:B------:R-:W-:Y:S02]  /*57f0*/  @!UP4 UIADD3 UR4, UPT, UPT, -UR8, UR6, URZ ;  /* 0x000000060804c290 */ /* 0x000fe4000fffe1ff */
[----:B------:R-:W-:Y:S02]  /*5800*/  @!UP4 UIADD3 UR6, UPT, UPT, UR8, -UR6, URZ ;  /* 0x800000060806c290 */ /* 0x000fe4000fffe0ff */
[----:B------:R-:W-:Y:S02]  /*5810*/  @!UP4 UIMAD UR16, UR4, UR5, UR16 ;  /* 0x000000050410c2a4 */ /* 0x000fe4000f8e0210 */
[----:B------:R-:W-:Y:S01]  /*5820*/  @!UP4 UIMAD UR15, UR6, UR10, UR15 ;  /* 0x0000000a060fc2a4 */ /* 0x000fe2000f8e020f */
[----:B------:R-:W-:Y:S11]  /*5830*/  BRA.U UP1, `(.L_x_98) ;  /* 0x0000000101107547 */ /* 0x000ff6000b800000 */
[----:B------:R-:W-:Y:S04]  /*5840*/  MOV R8, UR42 ;  /* 0x0000002a00087c02 */ /* 0x000fe80008000f00 */
[----:B------:R-:W-:Y:S04]  /*5850*/  SHF.L.U32 R8, R8, 0x1f, RZ ;  /* 0x0000001f08087819 */ /* 0x000fe800000006ff */
[----:B------:R-:W1:Y:S02]  /*5860*/  SYNCS.PHASECHK.TRANS64.TRYWAIT P0, [UR28+0x158], R8 ;  /* 0x00015808ff0075a7 */ /* 0x000e64000800111c */
[----:B-1----:R-:W-:Y:S05]  /*5870*/  @!P0 BRA `(.L_x_99) ;  /* 0x0000003800748947 */ /* 0x002fea0003800000 */
.L_x_98:
[----:B------:R-:W-:Y:S05]  /*5880*/  BRA.U !UP6, `(.L_x_100) ;  /* 0x000000010e387547 */ /* 0x000fea000b800000 */
[----:B------:R-:W-:Y:S01]  /*5890*/  UPLOP3.LUT UP2, UPT, UPT, UPT, UP5, 0x80, 0x8 ;  /* 0x000000000008789c */ /* 0x000fe20003f4f050 */
[----:B-1----:R-:W-:Y:S01]  /*58a0*/  HFMA2 R0, -RZ, RZ, 0, 5.9604644775390625e-08 ;  /* 0x00000001ff007431 */ /* 0x002fe200000001ff */
[----:B------:R-:W1:Y:S01]  /*58b0*/  LDCU.64 UR8, c[0x0][0x358] ;  /* 0x00006b00ff0877ac */ /* 0x000e620008000a00 */
[----:B------:R-:W-:Y:S03]  /*58c0*/  IMAD.MOV.U32 R145, RZ, RZ, 0x1 ;  /* 0x00000001ff917424 */ /* 0x000fe600078e00ff */
[----:B------:R-:W-:Y:S05]  /*58d0*/  PLOP3.LUT P0, PT, PT, PT, UP2, 0x80, 0x8 ;  /* 0x000000000008781c */ /* 0x000fea0003f0f028 */
[----:B------:R-:W2:Y:S01]  /*58e0*/  @UP2 LDCU.64 UR4, c[0x0][0x988] ;  /* 0x00013100ff0427ac */ /* 0x000ea20008000a00 */
[----:B------:R-:W-:Y:S07]  /*58f0*/  @UP2 UIMAD UR6, UR45, UR30, URZ ;  /* 0x0000001e2d0622a4 */ /* 0x000fee000f8e02ff */
[----:B------:R-:W-:Y:S01]  /*5900*/  @!P0 PRMT R145, R0, 0x7610, R145 ;  /* 0x0000761000918816 */ /* 0x000fe20000000091 */
[----:B--2---:R-:W-:Y:S06]  /*5910*/  @UP2 UIMAD.WIDE UR4, UR6, 0x4, UR4 ;  /* 0x00000004060428a5 */ /* 0x004fec000f8e0204 */
[----:B------:R-:W-:Y:S01]  /*5920*/  IMAD.U32 R14, RZ, RZ, UR4 ;  /* 0x00000004ff0e7e24 */ /* 0x000fe2000f8e00ff */
[----:B------:R-:W-:Y:S04]  /*5930*/  MOV R15, UR5 ;  /* 0x00000005000f7c02 */ /* 0x000fe80008000f00 */
[----:B------:R-:W2:Y:S01]  /*5940*/  @!UP2 LDCU UR4, c[0x0][0x980] ;  /* 0x00013000ff04a7ac */ /* 0x000ea20008000800 */
[----:B-1---5:R4:W5:Y:S02]  /*5950*/  @P0 LDG.E R71, desc[UR8][R14.64] ;  /* 0x000000080e470981 */ /* 0x022964000c1e1900 */
[----:B--2-4-:R-:W-:Y:S07]  /*5960*/  @!P0 IMAD.U32 R71, RZ, RZ, UR4 ;  /* 0x00000004ff478e24 */ /* 0x014fee000f8e00ff */
.L_x_100:
[----:B-----5:R-:W-:Y:S01]  /*5970*/  @!P2 FSETP.EQ.AND P0, PT, R71, RZ, PT ;  /* 0x000000ff4700a20b */ /* 0x020fe20003f02000 */
[----:B------:R-:W-:Y:S01]  /*5980*/  @!UPT UIADD3 URZ, UPT, UPT, URZ, URZ, URZ ;  /* 0x000000fffffff290 */ /* 0x000fe2000fffe0ff */
[----:B------:R-:W-:Y:S11]  /*5990*/  @!P2 BRA `(.L_x_101) ;  /* 0x000000000014a947 */ /* 0x000ff60003800000 */
[----:B------:R-:W-:Y:S02]  /*59a0*/  LOP3.LUT P2, RZ, R145, 0xff, RZ, 0xc0, !PT ;  /* 0x000000ff91ff7812 */ /* 0x000fe4000784c0ff */
[----:B------:R-:W-:Y:S04]  /*59b0*/  PLOP3.LUT P0, PT, PT, PT, UP2, 0x80, 0x8 ;  /* 0x000000000008781c */ /* 0x000fe80003f0f028 */
[----:B------:R-:W-:Y:S07]  /*59c0*/  PLOP3.LUT P0, PT, P0, PT, PT, 0x8, 0x80 ;  /* 0x000000000080781c */ /* 0x000fee000070e170 */
[----:B------:R-:W-:Y:S11]  /*59d0*/  @P2 FSETP.EQ.AND P0, PT, R71, RZ, PT ;  /* 0x000000ff4700220b */ /* 0x000ff60003f02000 */
[----:B------:R-:W-:Y:S02]  /*59e0*/  @!UPT UIADD3 URZ, UPT, UPT, URZ, URZ, URZ ;  /* 0x000000fffffff290 */ /* 0x000fe4000fffe0ff */
.L_x_101:
[----:B------:R-:W2:Y:S01]  /*59f0*/  SYNCS.PHASECHK.TRANS64.TRYWAIT P2, [UR28+0x148], R3 ;  /* 0x00014803ff0075a7 */ /* 0x000ea2000804111c */
[----:B------:R-:W-:Y:S04]  /*5a00*/  @P1 SHF.R.U32.HI R4, RZ, 0x10, R5 ;  /* 0x00000010ff041819 */ /* 0x000fe80000011605 */
[----:B------:R-:W-:Y:S02]  /*5a10*/  @P1 R2UR UR45, R4 ;  /* 0x00000000042d12ca */ /* 0x000fe400000e0000 */
[----:B------:R-:W-:Y:S01]  /*5a20*/  ELECT P1, URZ, PT ;  /* 0x0000000000ff782f */ /* 0x000fe20003820000 */
[----:B------:R-:W-:Y:S01]  /*5a30*/  @!UPT UIADD3 URZ, UPT, UPT, URZ, URZ, URZ ;  /* 0x000000fffffff290 */ /* 0x000fe2000fffe0ff */
[----:B--2---:R-:W-:Y:S11]  /*5a40*/  @!P2 BRA `(.L_x_102) ;  /* 0x000000380018a947 */ /* 0x004ff60003800000 */
.L_x_184:
[----:B------:R-:W-:Y:S02]  /*5a50*/  PLOP3.LUT P1, PT, P0, P1, PT, 0xf2, 0x2f ;  /* 0x00000000002f781c */ /* 0x000fe40000723e72 */
[----:B------:R-:W-:Y:S02]  /*5a60*/  R2UR UR7, R147 ;  /* 0x00000000930772ca */ /* 0x000fe400000e0000 */
[----:B------:R-:W-:Y:S02]  /*5a70*/  LOP3.LUT R10, R10, 0x1, RZ, 0x3c, !PT ;  /* 0x000000010a0a7812 */ /* 0x000fe400078e3cff */
[----:B------:R-:W-:Y:S07]  /*5a80*/  LOP3.LUT R9, R9, 0x1, RZ, 0x3c, !PT ;  /* 0x0000000109097812 */ /* 0x000fee00078e3cff */
[----:B------:R-:W-:Y:S01]  /*5a90*/  VOTEU.ALL UP0, P1 ;  /* 0x0000000000ff7886 */ /* 0x000fe20000800000 */
[----:B-1----:R-:W-:Y:S01]  /*5aa0*/  @!P1 IADD3 R3, P0, PT, R12, 0x680, RZ ;  /* 0x000006800c039810 */ /* 0x002fe20007f1e0ff */
[----:B------:R-:W-:Y:S03]  /*5ab0*/  @!P1 IMAD.MOV.U32 R0, RZ, 0x20, RZ ;  /* 0x00000020ff009824 */ /* 0x000fe600078e00ff */
[----:B------:R-:W1:Y:S01]  /*5ac0*/  @!UP0 LDCU.128 UR24, c[0x0][0xa80] ;  /* 0x00015000ff1887ac */ /* 0x000e620008000c00 */
[----:B------:R-:W-:Y:S01]  /*5ad0*/  @!P1 IMAD.MOV.U32 R0, RZ, 0x400, R0 ;  /* 0x00000400ff009824 */ /* 0x000fe200078e0000 */
[----:B------:R-:W2:Y:S01]  /*5ae0*/  @!UP0 LDCU.128 UR20, c[0x0][0xa90] ;  /* 0x00015200ff1487ac */ /* 0x000ea20008000c00 */
[----:B------:R-:W4:Y:S01]  /*5af0*/  @!UP0 LDCU UR6, c[0x0][0xaa0] ;  /* 0x00015400ff0687ac */ /* 0x000f220008000800 */
[----:B------:R-:W-:Y:S02]  /*5b00*/  @!UP0 USHF.L.U32 UR11, UR49, 0x7, URZ ;  /* 0x00000007310b8899 */ /* 0x000fe400080006ff */
[----:B-1----:R-:W-:Y:S02]  /*5b10*/  @!UP0 UISETP.NE.AND UP1, UPT, UR24, 0x1, UPT ;  /* 0x000000011800888c */ /* 0x002fe4000bf25270 */
[----:B------:R-:W-:Y:S02]  /*5b20*/  UIMAD.WIDE.U32 UR4, UR11, UR25, URZ ;  /* 0x000000190b0472a5 */ /* 0x000fe4000f8e00ff */
[----:B------:R-:W-:Y:S02]  /*5b30*/  @!UP0 USHF.L.U32 UR10, UR51, 0x6, URZ ;  /* 0x00000006330a8899 */ /* 0x000fe400080006ff */
[----:B------:R-:W-:Y:S02]  /*5b40*/  @!UP0 UIADD3 UR8, UPT, UPT, UR28, 0x200, URZ ;  /* 0x000002001c088890 */ /* 0x000fe4000fffe0ff */
[----:B------:R-:W-:Y:S02]  /*5b50*/  @!UP0 UIADD3 UR9, UPT, UPT, UR28, 0x140, URZ ;  /* 0x000001401c098890 */ /* 0x000fe4000fffe0ff */
[----:B------:R-:W-:Y:S02]  /*5b60*/  UIADD3 UR51, UPT, UPT, UR15, UR7, URZ ;  /* 0x000000070f337290 */ /* 0x000fe4000fffe0ff */
[----:B------:R-:W-:Y:S01]  /*5b70*/  UIADD3 UR49, UPT, UPT, UR16, UR63, URZ ;  /* 0x0000003f10317290 */ /* 0x000fe2000fffe0ff */
[----:B------:R-:W-:Y:S02]  /*5b80*/  @!UP0 UMOV UR4, UR5 ;  /* 0x0000000500048c82 */ /* 0x000fe40008000000 */
[----:B------:R-:W-:Y:S04]  /*5b90*/  @!UP0 USHF.R.U32.HI UR4, URZ, UR26, UR4 ;  /* 0x0000001aff048299 */ /* 0x000fe80008011604 */
[----:B------:R-:W-:Y:S02]  /*5ba0*/  @!UP0 USEL UR12, UR11, UR4, !UP1 ;  /* 0x000000040b0c8287 */ /* 0x000fe4000c800000 */
[----:B------:R-:W-:Y:S02]  /*5bb0*/  @!UP0 UISETP.NE.AND UP1, UPT, UR27, 0x1, UPT ;  /* 0x000000011b00888c */ /* 0x000fe4000bf25270 */
[----:B--2---:R-:W-:Y:S07]  /*5bc0*/  UIMAD.WIDE.U32 UR4, UR12, UR20, URZ ;  /* 0x000000140c0472a5 */ /* 0x004fee000f8e00ff */
[----:B------:R-:W-:Y:S02]  /*5bd0*/  @!UP0 UMOV UR4, UR5 ;  /* 0x0000000500048c82 */ /* 0x000fe40008000000 */
[----:B------:R-:W-:Y:S04]  /*5be0*/  @!UP0 USHF.R.U32.HI UR4, URZ, UR21, UR4 ;  /* 0x00000015ff048299 */ /* 0x000fe80008011604 */
[----:B------:R-:W-:Y:S02]  /*5bf0*/  @!UP0 USEL UR13, UR12, UR4, !UP1 ;  /* 0x000000040c0d8287 */ /* 0x000fe4000c800000 */
[----:B------:R-:W-:Y:S02]  /*5c00*/  @!UP0 UISETP.NE.AND UP1, UPT, UR22, 0x1, UPT ;  /* 0x000000011600888c */ /* 0x000fe4000bf25270 */
[----:B------:R-:W-:Y:S07]  /*5c10*/  UIMAD.WIDE.U32 UR4, UR13, UR23, URZ ;  /* 0x000000170d0472a5 */ /* 0x000fee000f8e00ff */
[----:B------:R-:W-:Y:S02]  /*5c20*/  @!UP0 UMOV UR4, UR5 ;  /* 0x0000000500048c82 */ /* 0x000fe40008000000 */
[----:B----4-:R-:W-:Y:S01]  /*5c30*/  @!UP0 USHF.R.U32.HI UR4, URZ, UR6, UR4 ;  /* 0x00000006ff048299 */ /* 0x010fe20008011604 */
[----:B------:R-:W-:Y:S01]  /*5c40*/  @!P1 R2UR UR6, R0 ;  /* 0x00000000000692ca */ /* 0x000fe200000e0000 */
[----:B------:R-:W-:Y:S02]  /*5c50*/  @!P1 IMAD.X R0, RZ, RZ, R13, P0 ;  /* 0x000000ffff009224 */ /* 0x000fe400000e060d */
[----:B------:R-:W-:Y:S02]  /*5c60*/  @!UP0 USEL UR14, UR13, UR4, !UP1 ;  /* 0x000000040d0e8287 */ /* 0x000fe4000c800000 */
[----:B------:R-:W-:Y:S02]  /*5c70*/  @!UP0 UIADD3 UR4, UPT, UPT, -UR12, URZ, URZ ;  /* 0x000000ff0c048290 */ /* 0x000fe4000fffe1ff */
[----:B------:R-:W-:Y:S02]  /*5c80*/  @!UP0 UIADD3 UR5, UPT, UPT, -UR14, URZ, URZ ;  /* 0x000000ff0e058290 */ /* 0x000fe4000fffe1ff */
[----:B------:R-:W-:Y:S02]  /*5c90*/  @!UP0 UIMAD UR11, UR24, UR4, UR11 ;  /* 0x00000004180b82a4 */ /* 0x000fe4000f8e020b */
[----:B------:R-:W-:Y:S02]  /*5ca0*/  @!UP0 UIADD3 UR4, UPT, UPT, -UR13, URZ, URZ ;  /* 0x000000ff0d048290 */ /* 0x000fe4000fffe1ff */
[----:B------:R-:W-:Y:S01]  /*5cb0*/  @!UP0 UIMAD UR13, UR22, UR5, UR13 ;  /* 0x00000005160d82a4 */ /* 0x000fe2000f8e020d */
[----:B------:R-:W-:Y:S01]  /*5cc0*/  @!P1 R2UR UR5, R3 ;  /* 0x00000000030592ca */ /* 0x000fe200000e0000 */
[----:B------:R-:W-:Y:S02]  /*5cd0*/  @!UP0 UIMAD UR12, UR27, UR4, UR12 ;  /* 0x000000041b0c82a4 */ /* 0x000fe4000f8e020c */
[----:B------:R-:W-:Y:S01]  /*5ce0*/  @!UP0 UPRMT UR6, UR6, 0x5410, URZ ;  /* 0x0000541006068896 */ /* 0x000fe200080000ff */
[----:B------:R-:W-:Y:S01]  /*5cf0*/  @!P1 R2UR UR4, R0 ;  /* 0x00000000000492ca */ /* 0x000fe200000e0000 */
[----:B------:R-:W-:Y:S01]  /*5d00*/  VOTEU.ALL UP0, P1 ;  /* 0x0000000000ff7886 */ /* 0x000fe20000800000 */
[----:B------:R-:W-:Y:S07]  /*5d10*/  UPLOP3.LUT UP1, UPT, UPT, UPT, UPT, 0x80, 0x8 ;  /* 0x000000000008789c */ /* 0x000fee0003f2f070 */
[----:B------:R-:W-:Y:S04]  /*5d20*/  IMAD.U32 R4, RZ, RZ, UR5 ;  /* 0x00000005ff047e24 */ /* 0x000fe8000f8e00ff */
[----:B------:R-:W-:Y:S01]  /*5d30*/  IMAD.U32 R5, RZ, RZ, UR4 ;  /* 0x00000004ff057e24 */ /* 0x000fe2000f8e00ff */
[----:B------:R-:W-:Y:S04]  /*5d40*/  @!P1 R2UR UR4, R4 ;  /* 0x00000000040492ca */ /* 0x000fe800000e0000 */
[----:B------:R-:W-:Y:S11]  /*5d50*/  @!P1 R2UR UR5, R5 ;  /* 0x00000000050592ca */ /* 0x000ff600000e0000 */
[----:B------:R-:W-:Y:S02]  /*5d60*/  @!UPT UIADD3 URZ, UPT, UPT, URZ, URZ, URZ ;  /* 0x000000fffffff290 */ /* 0x000fe4000fffe0ff */
[----:B------:R1:W-:Y:S01]  /*5d70*/  @!UP0 UTMALDG.5D.IM2COL [UR8], [UR4], UR6 ;  /* 0x00000008040083b4 */ /* 0x0003e20008060006 */
[----:B------:R1:W-:Y:S01]  /*5d80*/  @!P1 SYNCS.ARRIVE.TRANS64.RED.A0TR RZ, [UR28+0x140], R2 ;  /* 0x00014002ffff99a7 */ /* 0x0003e2000830041c */
[----:B------:R-:W-:Y:S01]  /*5d90*/  SYNCS.ARRIVE.TRANS64.RED.A1T0 RZ, [UR38], RZ ;  /* 0x000000ffffff79a7 */ /* 0x000fe20008100426 */
[----:B------:R-:W-:Y:S05]  /*5da0*/  BRA.U UP3, `(.L_x_103) ;  /* 0xfffffff503307547 */ /* 0x000fea000b83ffff */
[----:B------:R-:W-:Y:S07]  /*5db0*/  MOV R0, UR28 ;  /* 0x0000001c00007c02 */ /* 0x000fee0008000f00 */
.L_x_104:
[----:B-1----:R-:W-:-:S04]  /*5dc0*/  SHF.L.U32 R2, R10, 0x1f, RZ ;  /* 0x0000001f0a027819 */ /* 0x002fc800000006ff */
[----:B------:R1:W2:Y:S03]  /*5dd0*/  SYNCS.PHASECHK.TRANS64.TRYWAIT P0, [R0+URZ+0x148], R2 ;  /* 0x00014802000075a7 */ /* 0x0002a600080011ff */
[----:B--2---:R-:W-:Y:S05]  /*5de0*/  @!P0 NANOSLEEP.SYNCS 0x989680 ;  /* 0x009896800000895d */ /* 0x004fea0003900000 */
[----:B------:R-:W2:Y:S02]  /*5df0*/  @!P0 SYNCS.PHASECHK.TRANS64 P0, [R0+URZ+0x148], R2 ;  /* 0x00014802000085a7 */ /* 0x000ea400080010ff */
[----:B--23--:R-:W-:Y:S05]  /*5e00*/  @P0 EXIT ;  /* 0x000000000000094d */ /* 0x00cfea0003800000 */
[----:B------:R-:W-:Y:S05]  /*5e10*/  BRA `(.L_x_104) ;  /* 0xfffffffc00e87947 */ /* 0x000fea000383ffff */
.L_x_95:
[----:B------:R-:W-:-:S06]  /*5e20*/  UISETP.GE.AND UP0, UPT, UR18, 0x4, UPT ;  /* 0x000000041200788c */ /* 0x000fcc000bf06270 */
[----:B------:R-:W-:-:S13]  /*5e30*/  PLOP3.LUT P0, PT, PT, PT, UP0, 0x80, 0x8 ;  /* 0x000000000008781c */ /* 0x000fda0003f0f008 */
[----:B-1----:R-:W-:Y:S05]  /*5e40*/  @!P0 EXIT ;  /* 0x000000000000894d */ /* 0x002fea0003800000 */
[----:B------:R-:W1:Y:S08]  /*5e50*/  S2UR UR4, SR_CgaCtaId ;  /* 0x00000000000479c3 */ /* 0x000e700000008800 */
[----:B------:R-:W-:Y:S01]  /*5e60*/  BAR.SYNC.DEFER_BLOCKING 0x6, 0xa0 ;  /* 0x0182800000007b1d */ /* 0x000fe20000010000 */
[C---:B------:R-:W-:Y:S01]  /*5e70*/  IMAD.SHL.U32 R4, R131.reuse, 0x40, RZ ;  /* 0x0000004083047824 */ /* 0x040fe200078e00ff */
[----:B------:R-:W-:Y:S01]  /*5e80*/  CS2R R140, SRZ ;  /* 0x00000000008c7805 */ /* 0x000fe2000001ff00 */
[----:B------:R-:W-:-:S02]  /*5e90*/  IMAD.SHL.U32 R144, R131, 0x8, RZ ;  /* 0x0000000883907824 */ /* 0x000fc400078e00ff */
[C---:B------:R-:W-:Y:S01]  /*5ea0*/  IMAD.SHL.U32 R149, R131.reuse, 0x10, RZ ;  /* 0x0000001083957824 */ /* 0x040fe200078e00ff */
[----:B------:R-:W-:Y:S01]  /*5eb0*/  UMOV UR44, 0x400 ;  /* 0x00000400002c7882 */ /* 0x000fe20000000000 */
[----:B------:R-:W-:Y:S01]  /*5ec0*/  LOP3.LUT R5, R4, 0x180, RZ, 0xc0, !PT ;  /* 0x0000018004057812 */ /* 0x000fe200078ec0ff */
[----:B------:R-:W2:Y:S01]  /*5ed0*/  LDC.64 R136, c[0x0][0x988] ;  /* 0x00026200ff887b82 */ /* 0x000ea20000000a00 */
[----:B------:R-:W-:Y:S01]  /*5ee0*/  IMAD.U32 R69, R131, 0x10000, RZ ;  /* 0x0001000083457824 */ /* 0x000fe200078e00ff */
[----:B------:R-:W-:Y:S01]  /*5ef0*/  LOP3.LUT R143, R149, 0x20, RZ, 0xc0, !PT ;  /* 0x00000020958f7812 */ /* 0x000fe200078ec0ff */
[----:B------:R-:W-:Y:S01]  /*5f00*/  IMAD.MOV.U32 R68, RZ, RZ, RZ ;  /* 0x000000ffff447224 */ /* 0x000fe200078e00ff */
[----:B------:R-:W-:Y:S01]  /*5f10*/  LOP3.LUT R144, R5, 0x30, R144, 0xf8, !PT ;  /* 0x0000003005907812 */ /* 0x000fe200078ef890 */
[----:B------:R-:W-:Y:S01]  /*5f20*/  IMAD.MOV.U32 R142, RZ, RZ, RZ ;  /* 0x000000ffff8e7224 */ /* 0x000fe200078e00ff */
[----:B------:R-:W-:Y:S01]  /*5f30*/  LOP3.LUT R149, R149, 0x40, RZ, 0xc0, !PT ;  /* 0x0000004095957812 */ /* 0x000fe200078ec0ff */
[----:B------:R-:W3:Y:S01]  /*5f40*/  LDCU UR48, c[0x0][0x370] ;  /* 0x00006e00ff3077ac */ /* 0x000ee20008000800 */
[----:B------:R-:W4:Y:S01]  /*5f50*/  LDC.64 R138, c[0x0][0x990] ;  /* 0x00026400ff8a7b82 */ /* 0x000f220000000a00 */
[----:B------:R-:W-:-:S02]  /*5f60*/  LOP3.LUT R144, R144, 0x1e40, R4, 0xf8, !PT ;  /* 0x00001e4090907812 */ /* 0x000fc400078ef804 */
[----:B------:R-:W-:Y:S01]  /*5f70*/  LOP3.LUT R69, R69, 0x600000, RZ, 0xc0, !PT ;  /* 0x0060000045457812 */ /* 0x000fe200078ec0ff */
[----:B------:R-:W2:Y:S01]  /*5f80*/  LDCU UR42, c[0x0][0xc0c] ;  /* 0x00018180ff2a77ac */ /* 0x000ea20008000800 */
[----:B-1----:R-:W-:-:S03]  /*5f90*/  ULEA UR44, UR4, UR44, 0x18 ;  /* 0x0000002c042c7291 */ /* 0x002fc6000f8ec0ff */
[----:B------:R-:W1:Y:S01]  /*5fa0*/  LDC.64 R134, c[0x0][0x9b0] ;  /* 0x00026c00ff867b82 */ /* 0x000e620000000a00 */
[----:B------:R-:W1:Y:S02]  /*5fb0*/  LDCU UR38, c[0x0][0xc30] ;  /* 0x00018600ff2677ac */ /* 0x000e640008000800 */
[----:B------:R-:W-:Y:S01]  /*5fc0*/  VIADD R150, R144, UR44 ;  /* 0x0000002c90967c36 */ /* 0x000fe20008000000 */
[----:B------:R-:W-:Y:S02]  /*5fd0*/  UIADD3 UR4, UPT, UPT, UR44, 0x2200, URZ ;  /* 0x000022002c047890 */ /* 0x000fe4000fffe0ff */
[----:B------:R-:W3:Y:S02]  /*5fe0*/  LDS R2, [UR44+0x1b0] ;  /* 0x0001b02cff027984 */ /* 0x000ee40008000800 */
[----:B------:R-:W1:Y:S01]  /*5ff0*/  LDC.64 R132, c[0x0][0x9a8] ;  /* 0x00026a00ff847b82 */ /* 0x000e620000000a00 */
[--C-:B------:R-:W-:Y:S01]  /*6000*/  IADD3 R143, PT, PT, -R143, 0x200, R150.reuse ;  /* 0x000002008f8f7810 */ /* 0x100fe20007ffe196 */
[----:B------:R-:W1:Y:S01]  /*6010*/  LDCU.64 UR60, c[0x0][0x988] ;  /* 0x00013100ff3c77ac */ /* 0x000e620008000a00 */
[----:B------:R-:W-:Y:S01]  /*6020*/  IADD3 R150, PT, PT, -R149, 0x200, R150 ;  /* 0x0000020095967810 */ /* 0x000fe20007ffe196 */
[----:B------:R-:W-:-:S02]  /*6030*/  IMAD.U32 R151, RZ, RZ, UR4 ;  /* 0x00000004ff977e24 */ /* 0x000fc4000f8e00ff */
[----:B------:R-:W-:Y:S01]  /*6040*/  IMAD.IADD R149, R143, 0x1, -R149 ;  /* 0x000000018f957824 */ /* 0x000fe200078e0a95 */
[----:B------:R-:W1:Y:S01]  /*6050*/  LDCU.64 UR40, c[0x0][0xc28] ;  /* 0x00018500ff2877ac */ /* 0x000e620008000a00 */
[----:B------:R-:W1:Y:S01]  /*6060*/  LDCU.128 UR52, c[0x0][0xc10] ;  /* 0x00018200ff3477ac */ /* 0x000e620008000c00 */
[----:B------:R-:W1:Y:S01]  /*6070*/  LDCU.128 UR56, c[0x0][0xb80] ;  /* 0x00017000ff3877ac */ /* 0x000e620008000c00 */
[----:B------:R-:W1:Y:S01]  /*6080*/  LDCU UR47, c[0x0][0x374] ;  /* 0x00006e80ff2f77ac */ /* 0x000e620008000800 */
[----:B------:R-:W-:Y:S01]  /*6090*/  UIADD3 UR62, UPT, UPT, UR44, 0x200, URZ ;  /* 0x000002002c3e7890 */ /* 0x000fe2000fffe0ff */
[C---:B---3--:R-:W-:Y:S01]  /*60a0*/  VIADD R3, R2.reuse, 0x40 ;  /* 0x0000004002037836 */ /* 0x048fe20000000000 */
[----:B------:R-:W-:-:S04]  /*60b0*/  LOP3.LUT R2, R2, 0xffff, RZ, 0xc0, !PT ;  /* 0x0000ffff02027812 */ /* 0x000fc800078ec0ff */
[----:B------:R-:W-:-:S05]  /*60c0*/  LOP3.LUT R3, R3, 0xffff, RZ, 0xc0, !PT ;  /* 0x0000ffff03037812 */ /* 0x000fca00078ec0ff */
[----:B-12-4-:R3:W-:Y:S02]  /*60d0*/  STL.64 [R1], R2 ;  /* 0x0000000201007387 */ /* 0x0167e40000100a00 */
.L_x_122:
[----:B---3--:R-:W-:Y:S04]  /*60e0*/  SHF.L.U32 R2, R141, 0x1f, RZ ;  /* 0x0000001f8d027819 */ /* 0x008fe800000006ff */
[----:B-1----:R-:W1:Y:S02]  /*60f0*/  SYNCS.PHASECHK.TRANS64.TRYWAIT P0, [UR44+0x160], R2 ;  /* 0x00016002ff0075a7 */ /* 0x002e64000800112c */
[----:B-12---:R-:W-:Y:S05]  /*6100*/  @!P0 BRA `(.L_x_105) ;  /* 0x0000003000808947 */ /* 0x006fea0003800000 */
.L_x_186:
[----:B-1----:R-:W-:Y:S01]  /*6110*/  LEA R2, R68, UR43, 0x2 ;  /* 0x0000002b44027c11 */ /* 0x002fe2000f8e10ff */
[----:B------:R-:W1:Y:S01]  /*6120*/  LDS.128 R4, [UR44+0x1a0] ;  /* 0x0001a02cff047984 */ /* 0x000e620008000c00 */
[----:B------:R-:W-:Y:S02]  /*6130*/  UIADD3 UR4, UPT, UPT, UR44, 0x168, URZ ;  /* 0x000001682c047890 */ /* 0x000fe4000fffe0ff */
[----:B------:R-:W-:Y:S01]  /*6140*/  UISETP.GE.AND UP0, UPT, UR39, 0x1, UPT ;  /* 0x000000012700788c */ /* 0x000fe2000bf06270 */
[----:B------:R-:W-:Y:S01]  /*6150*/  @!PT LDS RZ, [RZ] ;  /* 0x00000000fffff984 */ /* 0x000fe20000000800 */
[----:B------:R-:W-:Y:S01]  /*6160*/  @!PT LDS RZ, [RZ] ;  /* 0x00000000fffff984 */ /* 0x000fe20000000800 */
[----:B------:R-:W-:Y:S01]  /*6170*/  @!PT LDS RZ, [RZ] ;  /* 0x00000000fffff984 */ /* 0x000fe20000000800 */
[----:B------:R-:W-:Y:S01]  /*6180*/  @!PT LDS RZ, [RZ] ;  /* 0x00000000fffff984 */ /* 0x000fe20000000800 */
[----:B------:R2:W-:Y:S06]  /*6190*/  MEMBAR.ALL.CTA ;  /* 0x0000000000007992 */ /* 0x0005ec0000008000 */
[----:B--2---:R-:W2:Y:S01]  /*61a0*/  FENCE.VIEW.ASYNC.S ;  /* 0x00000000000073c6 */ /* 0x004ea20000000000 */
[----:B------:R-:W-:Y:S09]  /*61b0*/  UPRMT UR4, URZ, 0x654, UR4 ;  /* 0x00000654ff047896 */ /* 0x000ff20008000004 */
[----:B--2---:R-:W-:Y:S01]  /*61c0*/  SYNCS.ARRIVE.TRANS64.RED.A1T0 RZ, [UR4], RZ ;  /* 0x000000ffffff79a7 */ /* 0x004fe20008100404 */
[----:B------:R-:W5:Y:S01]  /*61d0*/  LDL R2, [R2] ;  /* 0x0000000002027983 */ /* 0x000f620000100800 */
[----:B-1----:R-:W-:Y:S11]  /*61e0*/  LOP3.LUT P0, RZ, R6, 0x1, RZ, 0xc0, !PT ;  /* 0x0000000106ff7812 */ /* 0x002ff6000780c0ff */
[----:B------:R-:W-:Y:S02]  /*61f0*/  @!UPT UIADD3 URZ, UPT, UPT, URZ, URZ, URZ ;  /* 0x000000fffffff290 */ /* 0x000fe4000fffe0ff */
[----:B------:R-:W-:Y:S01]  /*6200*/  VOTEU.ANY UP1, P0 ;  /* 0x0000000000ff7886 */ /* 0x000fe20000020100 */
[----:B------:R-:W-:Y:S01]  /*6210*/  PLOP3.LUT P0, PT, PT, PT, UP1, 0x80, 0x8 ;  /* 0x000000000008781c */ /* 0x000fe20003f0f018 */
[----:B------:R-:W-:Y:S11]  /*6220*/  UP2UR UR46, UPR, URZ, 0x2 ;  /* 0x00000002ff2e7883 */ /* 0x000ff60008000000 */
[----:B------:R-:W-:Y:S01]  /*6230*/  @!UPT UIADD3 URZ, UPT, UPT, URZ, URZ, URZ ;  /* 0x000000fffffff290 */ /* 0x000fe2000fffe0ff */
[----:B------:R-:W-:Y:S02]  /*6240*/  @P0 MOV R3, R4 ;  /* 0x0000000400030202 */ /* 0x000fe40000000f00 */
[----:B------:R-:W-:Y:S02]  /*6250*/  @P0 LOP3.LUT R0, R5, 0xffff, RZ, 0xc0, !PT ;  /* 0x0000ffff05000812 */ /* 0x000fe400078ec0ff */
[----:B------:R-:W-:Y:S02]  /*6260*/  @P0 R2UR UR5, R3 ;  /* 0x00000000030502ca */ /* 0x000fe400000e0000 */
[----:B------:R-:W-:Y:S11]  /*6270*/  @P0 R2UR UR4, R0 ;  /* 0x00000000000402ca */ /* 0x000ff600000e0000 */
[----:B------:R-:W-:Y:S02]  /*6280*/  @UP1 UMOV UR37, UR5 ;  /* 0x0000000500251c82 */ /* 0x000fe40008000000 */
[----:B------:R-:W-:Y:S01]  /*6290*/  @UP1 UMOV UR36, UR4 ;  /* 0x0000000400241c82 */ /* 0x000fe20008000000 */
[----:B------:R-:W-:Y:S05]  /*62a0*/  BRA.U !UP0, `(.L_x_106) ;  /* 0x0000000108cc7547 */ /* 0x000fea000b800000 */
[----:B------:R-:W1:Y:S01]  /*62b0*/  LDCU UR9, c[0x0][0xc20] ;  /* 0x00018400ff0977ac */ /* 0x000e620008000800 */
[----:B------:R-:W-:Y:S02]  /*62c0*/  UIMAD.WIDE.U32 UR4, UR47, UR55, URZ ;  /* 0x000000372f0472a5 */ /* 0x000fe4000f8e00ff */
[----:B------:R-:W-:Y:S02]  /*62d0*/  UIMAD.WIDE.U32 UR6, UR48, UR52, URZ ;  /* 0x00000034300672a5 */ /* 0x000fe4000f8e00ff */
[----:B------:R-:W-:Y:S02]  /*62e0*/  UIMAD.WIDE.U32 UR10, UR36, UR55, URZ ;  /* 0x00000037240a72a5 */ /* 0x000fe4000f8e00ff */
[----:B------:R-:W-:Y:S02]  /*62f0*/  UISETP.NE.AND UP0, UPT, UR54, 0x1, UPT ;  /* 0x000000013600788c */ /* 0x000fe4000bf05270 */
[----:B------:R-:W-:Y:S02]  /*6300*/  UISETP.NE.AND UP1, UPT, UR42, 0x1, UPT ;  /* 0x000000012a00788c */ /* 0x000fe4000bf25270 */
[----:B------:R-:W-:Y:S02]  /*6310*/  UISETP.NE.AND UP2, UPT, UR39, 0x1, UPT ;  /* 0x000000012700788c */ /* 0x000fe4000bf45270 */
[----:B------:R-:W-:Y:S01]  /*6320*/  UIMAD.WIDE.U32 UR12, UR37, UR52, URZ ;  /* 0x00000034250c72a5 */ /* 0x000fe2000f8e00ff */
[----:B------:R-:W-:Y:S01]  /*6330*/  UMOV UR4, UR5 ;  /* 0x0000000500047c82 */ /* 0x000fe20008000000 */
[----:B------:R-:W-:Y:S01]  /*6340*/  UMOV UR6, UR11 ;  /* 0x0000000b00067c82 */ /* 0x000fe20008000000 */
[----:B-1----:R-:W-:Y:S03]  /*6350*/  USHF.R.U32.HI UR8, URZ, UR9, UR4 ;  /* 0x00000009ff087299 */ /* 0x002fe60008011604 */
[----:B------:R-:W-:Y:S02]  /*6360*/  UMOV UR4, UR7 ;  /* 0x0000000700047c82 */ /* 0x000fe40008000000 */
[----:B------:R-:W-:Y:S02]  /*6370*/  USHF.R.U32.HI UR5, URZ, UR53, UR4 ;  /* 0x00000035ff057299 */ /* 0x000fe40008011604 */
[----:B------:R-:W-:Y:S02]  /*6380*/  USEL UR4, UR47, UR8, !UP0 ;  /* 0x000000082f047287 */ /* 0x000fe4000c000000 */
[----:B------:R-:W-:Y:S02]  /*6390*/  USHF.R.U32.HI UR8, URZ, UR9, UR6 ;  /* 0x00000009ff087299 */ /* 0x000fe40008011606 */
[----:B------:R-:W-:Y:S02]  /*63a0*/  UIMAD.WIDE.U32 UR6, UR4, UR40, URZ ;  /* 0x00000028040672a5 */ /* 0x000fe4000f8e00ff */
[----:B------:R-:W-:Y:S02]  /*63b0*/  USEL UR9, UR48, UR5, !UP1 ;  /* 0x0000000530097287 */ /* 0x000fe4000c800000 */
[----:B------:R-:W-:Y:S02]  /*63c0*/  USEL UR8, UR36, UR8, !UP0 ;  /* 0x0000000824087287 */ /* 0x000fe4000c000000 */
[----:B------:R-:W-:Y:S01]  /*63d0*/  UIMAD.WIDE.U32 UR10, UR9, UR40, URZ ;  /* 0x00000028090a72a5 */ /* 0x000fe2000f8e00ff */
[----:B------:R-:W-:Y:S01]  /*63e0*/  UMOV UR6, UR7 ;  /* 0x0000000700067c82 */ /* 0x000fe20008000000 */
[----:B------:R-:W-:Y:S01]  /*63f0*/  UMOV UR5, UR13 ;  /* 0x0000000d00057c82 */ /* 0x000fe20008000000 */
[----:B------:R-:W-:Y:S02]  /*6400*/  @UP2 USHF.R.U32.HI UR4, URZ, UR41, UR6 ;  /* 0x00000029ff042299 */ /* 0x000fe40008011606 */
[----:B------:R-:W-:Y:S02]  /*6410*/  USHF.R.U32.HI UR5, URZ, UR53, UR5 ;  /* 0x00000035ff057299 */ /* 0x000fe40008011605 */
[----:B------:R-:W-:Y:S02]  /*6420*/  UIMAD UR4, UR39, UR4, URZ ;  /* 0x00000004270472a4 */ /* 0x000fe4000f8e02ff */
[----:B------:R-:W-:Y:S02]  /*6430*/  USEL UR5, UR37, UR5, !UP1 ;  /* 0x0000000525057287 */ /* 0x000fe4000c800000 */
[----:B------:R-:W-:Y:S01]  /*6440*/  UISETP.GE.AND UP0, UPT, UR8, UR4, UPT ;  /* 0x000000040800728c */ /* 0x000fe2000bf06270 */
[----:B------:R-:W-:Y:S01]  /*6450*/  UMOV UR6, UR11 ;  /* 0x0000000b00067c82 */ /* 0x000fe20008000000 */
[----:B------:R-:W-:Y:S02]  /*6460*/  UIMAD.WIDE.U32 UR10, UR8, UR40, URZ ;  /* 0x00000028080a72a5 */ /* 0x000fe4000f8e00ff */
[----:B------:R-:W-:Y:S04]  /*6470*/  @UP2 USHF.R.U32.HI UR9, URZ, UR41, UR6 ;  /* 0x00000029ff092299 */ /* 0x000fe80008011606 */
[----:B------:R-:W-:Y:S01]  /*6480*/  UIMAD UR6, UR39, UR9, URZ ;  /* 0x00000009270672a4 */ /* 0x000fe2000f8e02ff */
[----:B------:R-:W-:Y:S03]  /*6490*/  UMOV UR4, UR11 ;  /* 0x0000000b00047c82 */ /* 0x000fe60008000000 */
[----:B------:R-:W-:Y:S02]  /*64a0*/  UISETP.GE.OR UP0, UPT, UR5, UR6, UP0 ;  /* 0x000000060500728c */ /* 0x000fe40008706670 */
[----:B------:R-:W-:Y:S02]  /*64b0*/  USHF.R.U32.HI UR4, URZ, UR41, UR4 ;  /* 0x00000029ff047299 */ /* 0x000fe40008011604 */
[----:B------:R-:W-:Y:S02]  /*64c0*/  UIMAD.WIDE.U32 UR6, UR5, UR40, URZ ;  /* 0x00000028050672a5 */ /* 0x000fe4000f8e00ff */
[----:B------:R-:W-:Y:S02]  /*64d0*/  USEL UR11, UR8, UR4, !UP2 ;  /* 0x00000004080b7287 */ /* 0x000fe4000d000000 */
[----:B------:R-:W-:Y:S02]  /*64e0*/  UIADD3 UR6, UPT, UPT, -UR5, URZ, URZ ;  /* 0x000000ff05067290 */ /* 0x000fe4000fffe1ff */
[----:B------:R-:W-:Y:S02]  /*64f0*/  UIADD3 UR10, UPT, UPT, -UR11, URZ, URZ ;  /* 0x000000ff0b0a7290 */ /* 0x000fe4000fffe1ff */
[----:B------:R-:W-:Y:S02]  /*6500*/  UIMAD UR6, UR42, UR6, UR37 ;  /* 0x000000062a0672a4 */ /* 0x000fe4000f8e0225 */
[----:B------:R-:W-:Y:S01]  /*6510*/  UIMAD UR10, UR39, UR10, UR8 ;  /* 0x0000000a270a72a4 */ /* 0x000fe2000f8e0208 */
[----:B------:R-:W-:Y:S01]  /*6520*/  @!UP0 UMOV UR4, UR7 ;  /* 0x0000000700048c82 */ /* 0x000fe20008000000 */
[----:B------:R-:W-:Y:S02]  /*6530*/  UIADD3 UR7, UPT, UPT, -UR8, URZ, URZ ;  /* 0x000000ff08077290 */ /* 0x000fe4000fffe1ff */
[----:B------:R-:W-:Y:S04]  /*6540*/  @!UP0 USHF.R.U32.HI UR4, URZ, UR41, UR4 ;  /* 0x00000029ff048299 */ /* 0x000fe80008011604 */
[----:B------:R-:W-:Y:S04]  /*6550*/  @!UP0 USEL UR4, UR5, UR4, !UP2 ;  /* 0x0000000405048287 */ /* 0x000fe8000d000000 */
[----:B------:R-:W-:Y:S02]  /*6560*/  @!UP0 UIMAD UR9, UR9, UR10, UR4 ;  /* 0x0000000a090982a4 */ /* 0x000fe4000f8e0204 */
[----:B------:R-:W-:Y:S02]  /*6570*/  @!UP0 UIADD3 UR10, UPT, UPT, UR11, -UR4, URZ ;  /* 0x800000040b0a8290 */ /* 0x000fe4000fffe0ff */
[----:B------:R-:W-:Y:S02]  /*6580*/  UIMAD UR4, UR54, UR7, UR36 ;  /* 0x00000007360472a4 */ /* 0x000fe4000f8e0224 */
[----:B------:R-:W-:Y:S03]  /*6590*/  @!UP0 UIMAD UR8, UR10, UR39, UR5 ;  /* 0x000000270a0882a4 */ /* 0x000fe6000f8e0205 */
[----:B------:R-:W-:Y:S02]  /*65a0*/  @!UP0 UMOV UR5, UR9 ;  /* 0x0000000900058c82 */ /* 0x000fe40008000000 */
[----:B------:R-:W-:Y:S02]  /*65b0*/  UIMAD UR37, UR5, UR42, UR6 ;  /* 0x0000002a052572a4 */ /* 0x000fe4000f8e0206 */
[----:B------:R-:W-:Y:S11]  /*65c0*/  UIMAD UR36, UR8, UR54, UR4 ;  /* 0x00000036082472a4 */ /* 0x000ff6000f8e0204 */
[----:B------:R-:W-:Y:S01]  /*65d0*/  @!UPT UIADD3 URZ, UPT, UPT, URZ, URZ, URZ ;  /* 0x000000fffffff290 */ /* 0x000fe2000fffe0ff */
.L_x_106:
[----:B------:R-:W-:Y:S01]  /*65e0*/  UISETP.NE.AND UP0, UPT, UR38, 0x1, UPT ;  /* 0x000000012600788c */ /* 0x000fe2000bf05270 */
[----:B------:R-:W-:Y:S04]  /*65f0*/  @P0 SHF.R.U32.HI R4, RZ, 0x10, R5 ;  /* 0x00000010ff040819 */ /* 0x000fe80000011605 */
[----:B------:R-:W-:Y:S06]  /*6600*/  @P0 R2UR UR50, R4 ;  /* 0x00000000043202ca */ /* 0x000fec00000e0000 */
[----:B------:R-:W1:Y:S01]  /*6610*/  @!UP0 LDCU.128 UR12, c[0x0][0xc10] ;  /* 0x00018200ff0c87ac */ /* 0x000e620008000c00 */
[----:B------:R-:W2:Y:S01]  /*6620*/  @!UP0 LDCU UR5, c[0x0][0xc0c] ;  /* 0x00018180ff0587ac */ /* 0x000ea20008000800 */
[----:B------:R-:W3:Y:S01]  /*6630*/  @!UP0 LDCU UR10, c[0x0][0xc20] ;  /* 0x00018400ff0a87ac */ /* 0x000ee20008000800 */
[----:B-1----:R-:W-:Y:S02]  /*6640*/  UIMAD.WIDE.U32 UR8, UR37, UR12, URZ ;  /* 0x0000000c250872a5 */ /* 0x002fe4000f8e00ff */
[----:B------:R-:W-:Y:S02]  /*6650*/  UIMAD.WIDE.U32 UR6, UR36, UR15, URZ ;  /* 0x0000000f240672a5 */ /* 0x000fe4000f8e00ff */
[----:B------:R-:W-:Y:S03]  /*6660*/  @!UP0 UISETP.NE.AND UP1, UPT, UR14, 0x1, UPT ;  /* 0x000000010e00888c */ /* 0x000fe6000bf25270 */
[----:B------:R-:W-:Y:S01]  /*6670*/  @!UP0 UMOV UR4, UR9 ;  /* 0x0000000900048c82 */ /* 0x000fe20008000000 */
[----:B--2---:R-:W-:Y:S02]  /*6680*/  @!UP0 UISETP.NE.AND UP2, UPT, UR5, 0x1, UPT ;  /* 0x000000010500888c */ /* 0x004fe4000bf45270 */
[----:B------:R-:W-:Y:S01]  /*6690*/  @!UP0 USHF.R.U32.HI UR4, URZ, UR13, UR4 ;  /* 0x0000000dff048299 */ /* 0x000fe20008011604 */
[----:B------:R-:W-:Y:S02]  /*66a0*/  @!UP0 UMOV UR6, UR7 ;  /* 0x0000000700068c82 */ /* 0x000fe40008000000 */
[----:B---3--:R-:W-:Y:S02]  /*66b0*/  @!UP0 USHF.R.U32.HI UR6, URZ, UR10, UR6 ;  /* 0x0000000aff068299 */ /* 0x008fe40008011606 */
[----:B------:R-:W-:Y:S02]  /*66c0*/  @!UP0 USEL UR7, UR37, UR4, !UP2 ;  /* 0x0000000425078287 */ /* 0x000fe4000d000000 */
[----:B------:R-:W-:Y:S04]  /*66d0*/  @!UP0 USEL UR6, UR36, UR6, !UP1 ;  /* 0x0000000624068287 */ /* 0x000fe8000c800000 */
[----:B------:R-:W-:Y:S02]  /*66e0*/  @!UP0 UIADD3 UR4, UPT, UPT, -UR7, UR6, URZ ;  /* 0x0000000607048290 */ /* 0x000fe4000fffe1ff */
[----:B------:R-:W-:Y:S02]  /*66f0*/  @!UP0 UIADD3 UR6, UPT, UPT, UR7, -UR6, URZ ;  /* 0x8000000607068290 */ /* 0x000fe4000fffe0ff */
[----:B------:R-:W-:Y:S02]  /*6700*/  @!UP0 UIMAD UR37, UR4, UR5, UR37 ;  /* 0x00000005042582a4 */ /* 0x000fe4000f8e0225 */
[----:B------:R-:W-:Y:S02]  /*6710*/  @!UP0 UIMAD UR36, UR6, UR14, UR36 ;  /* 0x0000000e062482a4 */ /* 0x000fe4000f8e0224 */
[----:B------:R-:W-:Y:S09]  /*6720*/  ULOP3.LUT UP0, URZ, UR62, 0x1b0, URZ, 0xc0, !UPT ;  /* 0x000001b03eff7892 */ /* 0x000ff2000f80c0ff */
[----:B------:R-:W-:Y:S05]  /*6730*/  BRA.U !UP0, `(.L_x_107) ;  /* 0x0000000108407547 */ /* 0x000fea000b800000 */
[----:B------:R-:W1:Y:S01]  /*6740*/  LDCU.64 UR8, c[0x4][0x80] ;  /* 0x01001000ff0877ac */ /* 0x000e620008000a00 */
[----:B------:R-:W-:Y:S01]  /*6750*/  MOV R15, 0x0 ;  /* 0x00000000000f7802 */ /* 0x000fe20000000f00 */
[----:B------:R-:W-:Y:S02]  /*6760*/  HFMA2 R12, -RZ, RZ, 0, 5.9604644775390625e-08 ;  /* 0x00000001ff0c7431 */ /* 0x000fe400000001ff */
[----:B------:R-:W-:Y:S02]  /*6770*/  IMAD.MOV.U32 R8, RZ, RZ, 0x70 ;  /* 0x00000070ff087424 */ /* 0x000fe400078e00ff */
[----:B------:R-:W-:Y:S01]  /*6780*/  IMAD.MOV.U32 R13, RZ, RZ, RZ ;  /* 0x000000ffff0d7224 */ /* 0x000fe200078e00ff */
[----:B------:R-:W2:Y:S01]  /*6790*/  LDCU.64 UR6, c[0x4][0x88] ;  /* 0x01001100ff0677ac */ /* 0x000ea20008000a00 */
[----:B------:R-:W3:Y:S01]  /*67a0*/  LDC.64 R14, c[0x4][R15] ;  /* 0x010000000f0e7b82 */ /* 0x000ee20000000a00 */
[----:B------:R-:W4:Y:S01]  /*67b0*/  LDCU.64 UR4, c[0x4][0x8] ;  /* 0x01000100ff0477ac */ /* 0x000f220008000a00 */
[----:B-1----:R-:W-:Y:S01]  /*67c0*/  MOV R5, UR9 ;  /* 0x0000000900057c02 */ /* 0x002fe20008000f00 */
[----:B------:R-:W-:Y:S01]  /*67d0*/  IMAD.U32 R4, RZ, RZ, UR8 ;  /* 0x00000008ff047e24 */ /* 0x000fe2000f8e00ff */
[----:B--2---:R-:W-:Y:S01]  /*67e0*/  MOV R7, UR7 ;  /* 0x0000000700077c02 */ /* 0x004fe20008000f00 */
[----:B------:R-:W-:Y:S01]  /*67f0*/  IMAD.U32 R6, RZ, RZ, UR6 ;  /* 0x00000006ff067e24 */ /* 0x000fe2000f8e00ff */
[----:B----4-:R-:W-:Y:S01]  /*6800*/  MOV R11, UR5 ;  /* 0x00000005000b7c02 */ /* 0x010fe20008000f00 */
[----:B------:R-:W-:Y:S02]  /*6810*/  IMAD.U32 R10, RZ, RZ, UR4 ;  /* 0x00000004ff0a7e24 */ /* 0x000fe4000f8e00ff */
[----:B------:R-:W-:Y:S07]  /*6820*/  LEPC R20, `(.L_x_107) ;  /* 0x000000001014794e */ /* 0x000fee0000000000 */
[----:B---3-5:R-:W-:Y:S05]  /*6830*/  CALL.ABS.NOINC R14 ;  /* 0x000000000e007343 */ /* 0x028fea0003c00000 */
.L_x_107:
[----:B------:R-:W-:Y:S01]  /*6840*/  LOP3.LUT P0, RZ, R151, 0x1b0, RZ, 0xc0, !PT ;  /* 0x000001b097ff7812 */ /* 0x000fe2000780c0ff */
[----:B------:R-:W-:Y:S11]  /*6850*/  BSSY.RECONVERGENT B6, `(.L_x_108) ;  /* 0x0000013000067945 */ /* 0x000ff60003800200 */
[----:B------:R-:W-:Y:S01]  /*6860*/  @!UPT UIADD3 URZ, UPT, UPT, URZ, URZ, URZ ;  /* 0x000000fffffff290 */ /* 0x000fe2000fffe0ff */
[----:B------:R-:W-:Y:S05]  /*6870*/  @!P0 BRA `(.L_x_109) ;  /* 0x0000000000408947 */ /* 0x000fea0003800000 */
        /* <DEDUP_REMOVED lines=16> */
.L_x_109:
[----:B------:R-:W-:Y:S05]  /*6980*/  BSYNC.RECONVERGENT B6 ;  /* 0x0000000000067941 */ /* 0x000fea0003800200 */
.L_x_108:
[----:B------:R-:W-:Y:S02]  /*6990*/  R2UR UR4, R148 ;  /* 0x00000000940472ca */ /* 0x000fe400000e0000 */
[----:B------:R-:W-:Y:S02]  /*69a0*/  ISETP.NE.U32.AND P3, PT, R138, RZ, PT ;  /* 0x000000ff8a00720c */ /* 0x000fe40003f65070 */
[----:B------:R-:W-:Y:S02]  /*69b0*/  ISETP.NE.U32.AND P4, PT, R134, RZ, PT ;  /* 0x000000ff8600720c */ /* 0x000fe40003f85070 */
[----:B------:R-:W-:Y:S02]  /*69c0*/  ISETP.NE.AND.EX P3, PT, R139, RZ, PT, P3 ;  /* 0x000000ff8b00720c */ /* 0x000fe40003f65330 */
[----:B------:R-:W-:Y:S02]  /*69d0*/  PLOP3.LUT P1, PT, PT, PT, PT, 0x8, 0x80 ;  /* 0x000000000080781c */ /* 0x000fe40003f2e170 */
[----:B------:R-:W-:Y:S03]  /*69e0*/  ISETP.NE.AND.EX P4, PT, R135, RZ, PT, P4 ;  /* 0x000000ff8700720c */ /* 0x000fe60003f85340 */
[----:B------:R-:W-:Y:S06]  /*69f0*/  UISETP.NE.AND UP1, UPT, UR4, URZ, UPT ;  /* 0x000000ff0400728c */ /* 0x000fec000bf25270 */
[----:B------:R-:W-:Y:S05]  /*6a00*/  PLOP3.LUT P0, PT, PT, PT, UP1, 0x80, 0x8 ;  /* 0x000000000008781c */ /* 0x000fea0003f0f018 */
[----:B------:R-:W1:Y:S08]  /*6a10*/  @UP1 LDCU.64 UR4, c[0x0][0x988] ;  /* 0x00013100ff0417ac */ /* 0x000e700008000a00 */
[----:B------:R-:W-:Y:S01]  /*6a20*/  @P0 PLOP3.LUT P1, PT, P3, PT, PT, 0x80, 0x8 ;  /* 0x000000000008081c */ /* 0x000fe20001f2f070 */
[----:B-1----:R-:W-:Y:S04]  /*6a30*/  @UP1 UISETP.NE.U32.AND UP0, UPT, UR4, URZ, UPT ;  /* 0x000000ff0400128c */ /* 0x002fe8000bf05070 */
[----:B------:R-:W-:Y:S04]  /*6a40*/  @UP1 UISETP.NE.AND.EX UP0, UPT, UR5, URZ, UPT, UP0 ;  /* 0x000000ff0500128c */ /* 0x000fe8000bf05300 */
[----:B------:R-:W-:Y:S01]  /*6a50*/  @UP1 USEL UR4, URZ, 0xffffffff, UP0 ;  /* 0xffffffffff041887 */ /* 0x000fe20008000000 */
[----:B------:R-:W-:Y:S11]  /*6a60*/  @!P3 BRA `(.L_x_110) ;  /* 0x000000000030b947 */ /* 0x000ff60003800000 */
[----:B------:R-:W-:Y:S01]  /*6a70*/  ISETP.NE.U32.AND P2, PT, R136, RZ, PT ;  /* 0x000000ff8800720c */ /* 0x000fe20003f45070 */
[----:B------:R-:W1:Y:S01]  /*6a80*/  LDCU.64 UR6, c[0x0][0x358] ;  /* 0x00006b00ff0677ac */ /* 0x000e620008000a00 */
[----:B------:R-:W-:Y:S02]  /*6a90*/  IMAD.MOV.U32 R145, RZ, RZ, 0x1 ;  /* 0x00000001ff917424 */ /* 0x000fe400078e00ff */
[----:B------:R-:W-:Y:S11]  /*6aa0*/  ISETP.NE.AND.EX P2, PT, R137, RZ, PT, P2 ;  /* 0x000000ff8900720c */ /* 0x000ff60003f45320 */
[----:B------:R-:W-:Y:S02]  /*6ab0*/  @!UPT UIADD3 URZ, UPT, UPT, URZ, URZ, URZ ;  /* 0x000000fffffff290 */ /* 0x000fe4000fffe0ff */
[----:B------:R-:W2:Y:S01]  /*6ac0*/  @P2 LDC.64 R4, c[0x0][0x988] ;  /* 0x00026200ff042b82 */ /* 0x000ea20000000a00 */
[----:B------:R-:W-:Y:S04]  /*6ad0*/  @P2 IMAD R0, R138, UR45, RZ ;  /* 0x0000002d8a002c24 */ /* 0x000fe8000f8e02ff */
[----:B--2---:R-:W-:Y:S04]  /*6ae0*/  @P2 IMAD.WIDE R4, R0, 0x4, R4 ;  /* 0x0000000400042825 */ /* 0x004fe800078e0204 */
[----:B------:R-:W-:Y:S01]  /*6af0*/  HFMA2 R0, -RZ, RZ, 0, 5.9604644775390625e-08 ;  /* 0x00000001ff007431 */ /* 0x000fe200000001ff */
[----:B-1---5:R1:W5:Y:S04]  /*6b00*/  @P2 LDG.E R71, desc[UR6][R4.64] ;  /* 0x0000000604472981 */ /* 0x022368000c1e1900 */
[----:B------:R-:W-:Y:S01]  /*6b10*/  @!P2 PRMT R145, R0, 0x7610, R145 ;  /* 0x000076100091a816 */ /* 0x000fe20000000091 */
[----:B-1----:R-:W2:Y:S06]  /*6b20*/  @!P2 LDC R71, c[0x0][0x980] ;  /* 0x00026000ff47ab82 */ /* 0x002eac0000000800 */
.L_x_110:
[----:B------:R-:W-:Y:S05]  /*6b30*/  @!P4 BRA `(.L_x_111) ;  /* 0x000000000024c947 */ /* 0x000fea0003800000 */
[----:B------:R-:W-:Y:S01]  /*6b40*/  ISETP.NE.U32.AND P2, PT, R132, RZ, PT ;  /* 0x000000ff8400720c */ /* 0x000fe20003f45070 */
[----:B------:R-:W1:Y:S03]  /*6b50*/  LDCU.64 UR6, c[0x0][0x358] ;  /* 0x00006b00ff0677ac */ /* 0x000e660008000a00 */
[----:B------:R-:W-:Y:S11]  /*6b60*/  ISETP.NE.AND.EX P2, PT, R133, RZ, PT, P2 ;  /* 0x000000ff8500720c */ /* 0x000ff60003f45320 */
[----:B------:R-:W-:Y:S02]  /*6b70*/  @!UPT UIADD3 URZ, UPT, UPT, URZ, URZ, URZ ;  /* 0x000000fffffff290 */ /* 0x000fe4000fffe0ff */
[----:B------:R-:W3:Y:S01]  /*6b80*/  @P2 LDC.64 R4, c[0x0][0x9a8] ;  /* 0x00026a00ff042b82 */ /* 0x000ee20000000a00 */
[----:B------:R-:W-:Y:S04]  /*6b90*/  @P2 IMAD R0, R134, UR45, RZ ;  /* 0x0000002d86002c24 */ /* 0x000fe8000f8e02ff */
[----:B---3--:R-:W-:Y:S05]  /*6ba0*/  @P2 IMAD.WIDE R4, R0, 0x4, R4 ;  /* 0x0000000400042825 */ /* 0x008fea00078e0204 */
[----:B-1---5:R1:W5:Y:S02]  /*6bb0*/  @P2 LDG.E R70, desc[UR6][R4.64] ;  /* 0x0000000604462981 */ /* 0x022364000c1e1900 */
[----:B-1----:R-:W3:Y:S02]  /*6bc0*/  @!P2 LDC R70, c[0x0][0x9a0] ;  /* 0x00026800ff46ab82 */ /* 0x002ee40000000800 */
.L_x_111:
[----:B--2--5:R-:W-:Y:S01]  /*6bd0*/  @P0 FSETP.NEU.AND P4, PT, R71, RZ, PT ;  /* 0x000000ff4700020b */ /* 0x024fe20003f8d000 */
[----:B------:R-:W-:Y:S01]  /*6be0*/  IMAD.U32 R0, RZ, RZ, UR4 ;  /* 0x00000004ff007e24 */ /* 0x000fe2000f8e00ff */
[----:B------:R-:W-:Y:S01]  /*6bf0*/  @P0 LOP3.LUT P2, RZ, R145, 0xff, RZ, 0xc0, !PT ;  /* 0x000000ff91ff0812 */ /* 0x000fe2000784c0ff */
[----:B------:R-:W-:Y:S01]  /*6c00*/  BSSY B1, `(.L_x_112) ;  /* 0x000003e000017945 */ /* 0x000fe20003800000 */
[----:B------:R-:W-:Y:S01]  /*6c10*/  @P0 SEL R3, RZ, 0xffffffff, P4 ;  /* 0xffffffffff030807 */ /* 0x000fe20002000000 */
[----:B------:R-:W-:Y:S01]  /*6c20*/  IMAD.IADD R2, R69, 0x1, R2 ;  /* 0x0000000145027824 */ /* 0x000fe200078e0202 */
[----:B------:R-:W-:Y:S02]  /*6c30*/  LEA R152, R68, UR44, 0x3 ;  /* 0x0000002c44987c11 */ /* 0x000fe4000f8e18ff */
[----:B------:R-:W-:Y:S02]  /*6c40*/  CS2R R18, SRZ ;  /* 0x0000000000127805 */ /* 0x000fe4000001ff00 */
[----:B------:R-:W-:Y:S02]  /*6c50*/  @P1 SEL R3, R0, R3, !P2 ;  /* 0x0000000300031207 */ /* 0x000fe40005000000 */
[----:B------:R-:W-:Y:S02]  /*6c60*/  CS2R R16, SRZ ;  /* 0x0000000000107805 */ /* 0x000fe4000001ff00 */
[----:B------:R-:W-:Y:S02]  /*6c70*/  PLOP3.LUT P5, PT, PT, PT, PT, 0x8, 0x80 ;  /* 0x000000000080781c */ /* 0x000fe40003fae170 */
[----:B------:R-:W-:Y:S02]  /*6c80*/  CS2R R26, SRZ ;  /* 0x00000000001a7805 */ /* 0x000fe4000001ff00 */
[----:B------:R-:W-:Y:S02]  /*6c90*/  @P0 LOP3.LUT R3, R3, 0x1, RZ, 0xc0, !PT ;  /* 0x0000000103030812 */ /* 0x000fe400078ec0ff */
[----:B------:R-:W-:Y:S02]  /*6ca0*/  CS2R R24, SRZ ;  /* 0x0000000000187805 */ /* 0x000fe4000001ff00 */
[----:B------:R-:W-:Y:S02]  /*6cb0*/  CS2R R30, SRZ ;  /* 0x00000000001e7805 */ /* 0x000fe4000001ff00 */
[----:B------:R-:W-:Y:S02]  /*6cc0*/  CS2R R28, SRZ ;  /* 0x00000000001c7805 */ /* 0x000fe4000001ff00 */
[----:B------:R-:W-:Y:S02]  /*6cd0*/  ISETP.NE.U32.OR P1, PT, R3, 0x1, !P0 ;  /* 0x000000010300780c */ /* 0x000fe40004725470 */
[----:B------:R-:W-:Y:S02]  /*6ce0*/  CS2R R34, SRZ ;  /* 0x0000000000227805 */ /* 0x000fe4000001ff00 */
[----:B------:R-:W-:Y:S09]  /*6cf0*/  CS2R R32, SRZ ;  /* 0x0000000000207805 */ /* 0x000ff2000001ff00 */
[----:B------:R-:W-:Y:S04]  /*6d00*/  @P1 SHF.L.U32 R0, R140, 0x1f, RZ ;  /* 0x0000001f8c001819 */ /* 0x000fe800000006ff */
[----:B------:R1:W2:Y:S02]  /*6d10*/  @P1 SYNCS.PHASECHK.TRANS64.TRYWAIT P0, [UR44+0x140], R0 ;  /* 0x00014000ff0015a7 */ /* 0x0002a4000800112c */
[----:B-1----:R-:W-:Y:S04]  /*6d20*/  SHF.L.U32 R0, R142, 0x1f, RZ ;  /* 0x0000001f8e007819 */ /* 0x002fe800000006ff */
[----:B------:R1:W4:Y:S01]  /*6d30*/  SYNCS.PHASECHK.TRANS64.TRYWAIT P4, [R152+URZ+0x170], R0 ;  /* 0x00017000980075a7 */ /* 0x00032200080811ff */
[----:B--2---:R-:W-:Y:S01]  /*6d40*/  @P1 PLOP3.LUT P5, PT, P0, PT, PT, 0x8, 0x80 ;  /* 0x000000000080181c */ /* 0x004fe200007ae170 */
[----:B------:R-:W-:Y:S01]  /*6d50*/  @!UPT UIADD3 URZ, UPT, UPT, URZ, URZ, URZ ;  /* 0x000000fffffff290 */ /* 0x000fe2000fffe0ff */
[----:B-1----:R-:W-:Y:S11]  /*6d60*/  @!P1 BRA `(.L_x_113) ;  /* 0x00000000009c9947 */ /* 0x002ff60003800000 */
[----:B------:R-:W-:Y:S01]  /*6d70*/  ISETP.NE.U32.AND P0, PT, RZ, UR60, PT ;  /* 0x0000003cff007c0c */ /* 0x000fe2000bf05070 */
[----:B------:R-:W-:Y:S01]  /*6d80*/  BSSY B0, `(.L_x_114) ;  /* 0x0000016000007945 */ /* 0x000fe20003800000 */
[----:B------:R-:W-:Y:S02]  /*6d90*/  FSETP.NEU.AND P2, PT, R71, RZ, PT ;  /* 0x000000ff4700720b */ /* 0x000fe40003f4d000 */
[----:B------:R-:W-:Y:S02]  /*6da0*/  CS2R R34, SRZ ;  /* 0x0000000000227805 */ /* 0x000fe4000001ff00 */
[----:B------:R-:W-:Y:S02]  /*6db0*/  ISETP.NE.AND.EX P0, PT, RZ, UR61, PT, P0 ;  /* 0x0000003dff007c0c */ /* 0x000fe4000bf05300 */
[----:B------:R-:W-:Y:S02]  /*6dc0*/  CS2R R32, SRZ ;  /* 0x0000000000207805 */ /* 0x000fe4000001ff00 */
[----:B------:R-:W-:Y:S02]  /*6dd0*/  LOP3.LUT P1, RZ, R145, 0xff, RZ, 0xc0, !PT ;  /* 0x000000ff91ff7812 */ /* 0x000fe4000782c0ff */
[----:B------:R-:W-:Y:S02]  /*6de0*/  CS2R R30, SRZ ;  /* 0x00000000001e7805 */ /* 0x000fe4000001ff00 */
[----:B------:R-:W-:Y:S02]  /*6df0*/  SEL R3, RZ, 0xffffffff, P2 ;  /* 0xffffffffff037807 */ /* 0x000fe40001000000 */
[----:B------:R-:W-:Y:S02]  /*6e00*/  CS2R R28, SRZ ;  /* 0x00000000001c7805 */ /* 0x000fe4000001ff00 */
[----:B------:R-:W-:Y:S02]  /*6e10*/  SEL R4, RZ, 0xffffffff, P0 ;  /* 0xffffffffff047807 */ /* 0x000fe40000000000 */
[----:B------:R-:W-:Y:S02]  /*6e20*/  CS2R R26, SRZ ;  /* 0x00000000001a7805 */ /* 0x000fe4000001ff00 */
[----:B------:R-:W-:Y:S02]  /*6e30*/  CS2R R24, SRZ ;  /* 0x0000000000187805 */ /* 0x000fe4000001ff00 */
[----:B------:R-:W-:Y:S02]  /*6e40*/  CS2R R18, SRZ ;  /* 0x0000000000127805 */ /* 0x000fe4000001ff00 */
[----:B------:R-:W-:Y:S02]  /*6e50*/  @P3 SEL R3, R4, R3, !P1 ;  /* 0x0000000304033207 */ /* 0x000fe40004800000 */
[----:B------:R-:W-:Y:S02]  /*6e60*/  CS2R R16, SRZ ;  /* 0x0000000000107805 */ /* 0x000fe4000001ff00 */
[----:B------:R-:W-:Y:S04]  /*6e70*/  LOP3.LUT R3, R3, 0x1, RZ, 0xc0, !PT ;  /* 0x0000000103037812 */ /* 0x000fe800078ec0ff */
[----:B------:R-:W-:Y:S01]  /*6e80*/  ISETP.NE.U32.AND P0, PT, R3, 0x1, PT ;  /* 0x000000010300780c */ /* 0x000fe20003f05070 */
[----:B------:R-:W-:Y:S01]  /*6e90*/  @!UPT UIADD3 URZ, UPT, UPT, URZ, URZ, URZ ;  /* 0x000000fffffff290 */ /* 0x000fe2000fffe0ff */
[----:B------:R-:W-:Y:S11]  /*6ea0*/  @!P5 BRA `(.L_x_115) ;  /* 0x00000000000cd947 */ /* 0x000ff60003800000 */
[----:B------:R-:W-:Y:S04]  /*6eb0*/  SHF.L.U32 R4, R140, 0x1f, RZ ;  /* 0x0000001f8c047819 */ /* 0x000fe800000006ff */
[----:B------:R-:W1:Y:S02]  /*6ec0*/  SYNCS.PHASECHK.TRANS64.TRYWAIT P1, [UR44+0x140], R4 ;  /* 0x00014004ff0075a7 */ /* 0x000e64000802112c */
[----:B-1----:R-:W-:Y:S05]  /*6ed0*/  @!P1 BRA `(.L_x_116) ;  /* 0x0000002400249947 */ /* 0x002fea0003800000 */
.L_x_115:
[----:B------:R-:W-:Y:S05]  /*6ee0*/  BSYNC B0 ;  /* 0x0000000000007941 */ /* 0x000fea0003800000 */
.L_x_114:
[----:B------:R2:W1:Y:S01]  /*6ef0*/  @P0 LDS.128 R32, [R144+UR44+0x200] ;  /* 0x0002002c90200984 */ /* 0x0004620008000c00 */
[----:B------:R-:W5:Y:S01]  /*6f00*/  S2UR UR5, SR_CgaCtaId ;  /* 0x00000000000579c3 */ /* 0x000f620000008800 */
[----:B------:R-:W-:Y:S01]  /*6f10*/  UIADD3 UR4, UPT, UPT, UR44, 0x148, URZ ;  /* 0x000001482c047890 */ /* 0x000fe2000fffe0ff */
[----:B------:R-:W-:Y:S01]  /*6f20*/  LOP3.LUT R140, R140, 0x1, RZ, 0x3c, !PT ;  /* 0x000000018c8c7812 */ /* 0x000fe200078e3cff */
[----:B------:R2:W1:Y:S04]  /*6f30*/  @P0 LDS.128 R28, [R143+0x10] ;  /* 0x000010008f1c0984 */ /* 0x0004680000000c00 */
[----:B------:R2:W1:Y:S04]  /*6f40*/  @P0 LDS.128 R24, [R150+0x20] ;  /* 0x0000200096180984 */ /* 0x0004680000000c00 */
[----:B------:R2:W1:Y:S01]  /*6f50*/  @P0 LDS.128 R16, [R149+0x30] ;  /* 0x0000300095100984 */ /* 0x0004620000000c00 */
[----:B------:R-:W-:Y:S01]  /*6f60*/  @!PT LDS RZ, [RZ] ;  /* 0x00000000fffff984 */ /* 0x000fe20000000800 */
[----:B------:R-:W-:Y:S01]  /*6f70*/  @!PT LDS RZ, [RZ] ;  /* 0x00000000fffff984 */ /* 0x000fe20000000800 */
[----:B------:R-:W-:Y:S01]  /*6f80*/  @!PT LDS RZ, [RZ] ;  /* 0x00000000fffff984 */ /* 0x000fe20000000800 */
[----:B------:R-:W-:Y:S01]  /*6f90*/  @!PT LDS RZ, [RZ] ;  /* 0x00000000fffff984 */ /* 0x000fe20000000800 */
[----:B------:R3:W-:Y:S06]  /*6fa0*/  MEMBAR.ALL.CTA ;  /* 0x0000000000007992 */ /* 0x0007ec0000008000 */
[----:B---3--:R-:W3:Y:S01]  /*6fb0*/  FENCE.VIEW.ASYNC.S ;  /* 0x00000000000073c6 */ /* 0x008ee20000000000 */
[----:B-----5:R-:W-:Y:S09]  /*6fc0*/  UPRMT UR4, UR5, 0x654, UR4 ;  /* 0x0000065405047896 */ /* 0x020ff20008000004 */
[----:B---3--:R-:W-:Y:S03]  /*6fd0*/  SYNCS.ARRIVE.TRANS64.RED.A1T0 RZ, [UR4], RZ ;  /* 0x000000ffffff79a7 */ /* 0x008fe60008100404 */
.L_x_113:
[----:B------:R-:W-:Y:S05]  /*6fe0*/  BSYNC B1 ;  /* 0x0000000000017941 */ /* 0x000fea0003800000 */
.L_x_112:
[----:B-1----:R-:W-:Y:S04]  /*6ff0*/  SHF.R.U32.HI R3, RZ, 0x15, R2 ;  /* 0x00000015ff037819 */ /* 0x002fe80000011602 */
[----:B------:R-:W-:Y:S01]  /*7000*/  LOP3.LUT P0, RZ, R3, 0x3, R146, 0x48, !PT ;  /* 0x0000000303ff7812 */ /* 0x000fe20007804892 */
[----:B------:R-:W-:Y:S01]  /*7010*/  @!UPT UIADD3 URZ, UPT, UPT, URZ, URZ, URZ ;  /* 0x000000fffffff290 */ /* 0x000fe2000fffe0ff */
[----:B----4-:R-:W-:Y:S11]  /*7020*/  @P4 BRA `(.L_x_117) ;  /* 0x0000000000084947 */ /* 0x010ff60003800000 */
[----:B------:R-:W1:Y:S02]  /*7030*/  SYNCS.PHASECHK.TRANS64.TRYWAIT P1, [R152+URZ+0x170], R0 ;  /* 0x00017000980075a7 */ /* 0x000e6400080211ff */
[----:B-1----:R-:W-:Y:S05]  /*7040*/  @!P1 BRA `(.L_x_118) ;  /* 0x0000002000e09947 */ /* 0x002fea0003800000 */
.L_x_117:
[----:B------:R-:W-:Y:S05]  /*7050*/  @!P0 BRA `(.L_x_119) ;  /* 0x0000000000408947 */ /* 0x000fea0003800000 */
[----:B------:R-:W4:Y:S01]  /*7060*/  LDCU.64 UR8, c[0x4][0x70] ;  /* 0x01000e00ff0877ac */ /* 0x000f220008000a00 */
[----:B------:R-:W-:Y:S01]  /*7070*/  MOV R15, 0x0 ;  /* 0x00000000000f7802 */ /* 0x000fe20000000f00 */
[----:B------:R-:W-:Y:S02]  /*7080*/  HFMA2 R12, -RZ, RZ, 0, 5.9604644775390625e-08 ;  /* 0x00000001ff0c7431 */ /* 0x000fe400000001ff */
[----:B------:R-:W-:Y:S02]  /*7090*/  IMAD.MOV.U32 R8, RZ, RZ, 0x192 ;  /* 0x00000192ff087424 */ /* 0x000fe400078e00ff */
[----:B------:R-:W-:Y:S01]  /*70a0*/  IMAD.MOV.U32 R13, RZ, RZ, RZ ;  /* 0x000000ffff0d7224 */ /* 0x000fe200078e00ff */
[----:B------:R-:W5:Y:S01]  /*70b0*/  LDCU.64 UR6, c[0x4][0x78] ;  /* 0x01000f00ff0677ac */ /* 0x000f620008000a00 */
[----:B------:R-:W1:Y:S01]  /*70c0*/  LDC.64 R14, c[0x4][R15] ;  /* 0x010000000f0e7b82 */ /* 0x000e620000000a00 */
[----:B------:R-:W2:Y:S01]  /*70d0*/  LDCU.64 UR4, c[0x4][0x10] ;  /* 0x01000200ff0477ac */ /* 0x000ea20008000a00 */
[----:B----4-:R-:W-:Y:S01]  /*70e0*/  MOV R5, UR9 ;  /* 0x0000000900057c02 */ /* 0x010fe20008000f00 */
[----:B------:R-:W-:Y:S01]  /*70f0*/  IMAD.U32 R4, RZ, RZ, UR8 ;  /* 0x00000008ff047e24 */ /* 0x000fe2000f8e00ff */
[----:B-----5:R-:W-:Y:S01]  /*7100*/  MOV R7, UR7 ;  /* 0x0000000700077c02 */ /* 0x020fe20008000f00 */
[----:B------:R-:W-:Y:S01]  /*7110*/  IMAD.U32 R6, RZ, RZ, UR6 ;  /* 0x00000006ff067e24 */ /* 0x000fe2000f8e00ff */
[----:B--2---:R-:W-:Y:S01]  /*7120*/  MOV R11, UR5 ;  /* 0x00000005000b7c02 */ /* 0x004fe20008000f00 */
[----:B------:R-:W-:Y:S02]  /*7130*/  IMAD.U32 R10, RZ, RZ, UR4 ;  /* 0x00000004ff0a7e24 */ /* 0x000fe4000f8e00ff */
[----:B------:R-:W-:Y:S07]  /*7140*/  LEPC R20, `(.L_x_119) ;  /* 0x000000001014794e */ /* 0x000fee0000000000 */
[----:B-1-3--:R-:W-:Y:S05]  /*7150*/  CALL.ABS.NOINC R14 ;  /* 0x000000000e007343 */ /* 0x00afea0003c00000 */
.L_x_119:
[----:B------:R-:W-:Y:S01]  /*7160*/  LOP3.LUT P0, RZ, R131, 0x60, RZ, 0xc0, !PT ;  /* 0x0000006083ff7812 */ /* 0x000fe2000780c0ff */
[----:B------:R-:W-:Y:S05]  /*7170*/  WARPSYNC.ALL ;  /* 0x0000000000007948 */ /* 0x000fea0003800000 */
[----:B------:R-:W-:Y:S01]  /*7180*/  R2UR UR4, R2 ;  /* 0x00000000020472ca */ /* 0x000fe200000e0000 */
[----:B------:R-:W-:Y:S01]  /*7190*/  BSSY.RECONVERGENT B0, `(.L_x_120) ;  /* 0x0000135000007945 */ /* 0x000fe20003800200 */
[----:B------:R-:W-:Y:S02]  /*71a0*/  F2FP.F16.E4M3.UNPACK_B R2, R32 ;  /* 0x00000020ff02723e */ /* 0x000fe400020006ff */
[-C--:B------:R-:W-:Y:S02]  /*71b0*/  F2FP.F16.E4M3.UNPACK_B R21, R33.reuse ;  /* 0x00000021ff15723e */ /* 0x080fe400020006ff */
[----:B------:R-:W-:Y:S01]  /*71c0*/  F2FP.F16.E4M3.UNPACK_B R12, R28 ;  /* 0x0000001cff0c723e */ /* 0x000fe200020006ff */
[----:B-1----:R-:W-:Y:S01]  /*71d0*/  HADD2.F32 R0, -RZ, R2.H0_H0 ;  /* 0x20000002ff007230 */ /* 0x002fe20000004100 */
[----:B------:R-:W-:Y:S01]  /*71e0*/  F2FP.F16.E4M3.UNPACK_B R32, R32.H1 ;  /* 0x00000020ff20723e */ /* 0x000fe200030006ff */
[--C-:B------:R-:W-:Y:S01]  /*71f0*/  HADD2.F32 R73, -RZ, R21.reuse.H0_H0 ;  /* 0x20000015ff497230 */ /* 0x100fe20000004100 */
[----:B------:R-:W-:Y:S01]  /*7200*/  F2FP.F16.E4M3.UNPACK_B R33, R33.H1 ;  /* 0x00000021ff21723e */ /* 0x000fe200030006ff */
[----:B------:R-:W-:Y:S01]  /*7210*/  HADD2.F32 R74, -RZ, R21.H1_H1 ;  /* 0x30000015ff4a7230 */ /* 0x000fe20000004100 */
[-C--:B------:R-:W-:Y:S01]  /*7220*/  F2FP.F16.E4M3.UNPACK_B R20, R34.reuse ;  /* 0x00000022ff14723e */ /* 0x080fe200020006ff */
[--C-:B------:R-:W-:Y:S01]  /*7230*/  HADD2.F32 R3, -RZ, R32.reuse.H0_H0 ;  /* 0x20000020ff037230 */ /* 0x100fe20000004100 */
[----:B------:R-:W-:Y:S01]  /*7240*/  F2FP.F16.E4M3.UNPACK_B R15, R34.H1 ;  /* 0x00000022ff0f723e */ /* 0x000fe200030006ff */
[----:B------:R-:W-:Y:S01]  /*7250*/  HADD2.F32 R72, -RZ, R32.H1_H1 ;  /* 0x30000020ff487230 */ /* 0x000fe20000004100 */
[-C--:B------:R-:W-:Y:S01]  /*7260*/  F2FP.F16.E4M3.UNPACK_B R14, R35.reuse ;  /* 0x00000023ff0e723e */ /* 0x080fe200020006ff */
[--C-:B------:R-:W-:Y:S01]  /*7270*/  HADD2.F32 R75, -RZ, R33.reuse.H0_H0 ;  /* 0x20000021ff4b7230 */ /* 0x100fe20000004100 */
[----:B------:R-:W-:Y:S01]  /*7280*/  F2FP.F16.E4M3.UNPACK_B R13, R35.H1 ;  /* 0x00000023ff0d723e */ /* 0x000fe200030006ff */
[----:B------:R-:W-:Y:S01]  /*7290*/  HADD2.F32 R76, -RZ, R33.H1_H1 ;  /* 0x30000021ff4c7230 */ /* 0x000fe20000004100 */
[----:B------:R-:W-:Y:S01]  /*72a0*/  F2FP.F16.E4M3.UNPACK_B R28, R28.H1 ;  /* 0x0000001cff1c723e */ /* 0x000fe200030006ff */
[--C-:B------:R-:W-:Y:S01]  /*72b0*/  HADD2.F32 R77, -RZ, R20.reuse.H0_H0 ;  /* 0x20000014ff4d7230 */ /* 0x100fe20000004100 */
[-C--:B------:R-:W-:Y:S01]  /*72c0*/  F2FP.F16.E4M3.UNPACK_B R11, R29.reuse ;  /* 0x0000001dff0b723e */ /* 0x080fe200020006ff */
        /* <DEDUP_REMOVED lines=43> */
[----:B------:R-:W-:Y:S01]  /*7580*/  IADD3 R152, PT, PT, R152, 0x180, RZ ;  /* 0x0000018098987810 */ /* 0x000fe20007ffe0ff */
[----:B------:R-:W-:Y:S01]  /*7590*/  HADD2.F32 R100, -RZ, R6.H1_H1 ;  /* 0x30000006ff647230 */ /* 0x000fe20000004100 */
[----:B------:R-:W-:Y:S01]  /*75a0*/  IADD3 R68, PT, PT, R68, 0x1, RZ ;  /* 0x0000000144447810 */ /* 0x000fe20007ffe0ff */
[--C-:B------:R-:W-:Y:S01]  /*75b0*/  HADD2.F32 R101, -RZ, R5.reuse.H0_H0 ;  /* 0x20000005ff657230 */ /* 0x100fe20000004100 */
[----:B------:R-:W-:Y:S01]  /*75c0*/  LOP3.LUT R152, R152, 0xfefffff8, RZ, 0xc0, !PT ;  /* 0xfefffff898987812 */ /* 0x000fe200078ec0ff */
[----:B------:R-:W-:Y:S02]  /*75d0*/  HADD2.F32 R102, -RZ, R5.H1_H1 ;  /* 0x30000005ff667230 */ /* 0x000fe40000004100 */
[--C-:B------:R-:W-:Y:S02]  /*75e0*/  HADD2.F32 R103, -RZ, R4.reuse.H0_H0 ;  /* 0x20000004ff677230 */ /* 0x100fe40000004100 */
[----:B------:R-:W-:Y:S02]  /*75f0*/  HADD2.F32 R104, -RZ, R4.H1_H1 ;  /* 0x30000004ff687230 */ /* 0x000fe40000004100 */
[----:B------:R-:W1:Y:S01]  /*7600*/  LDTM.x64 R4, tmem[UR4] ;  /* 0x00000004000479ee */ /* 0x000e620008340000 */
[----:B------:R-:W-:Y:S01]  /*7610*/  NOP ;  /* 0x0000000000007918 */ /* 0x000fe20000000000 */
[----:B-1----:R1:W-:Y:S01]  /*7620*/  SYNCS.ARRIVE.TRANS64.RED.A1T0 RZ, [R152+URZ], RZ ;  /* 0x000000ff98ff79a7 */ /* 0x0023e200081004ff */
[----:B------:R-:W-:Y:S02]  /*7630*/  HADD2.F32 R2, -RZ, R2.H1_H1 ;  /* 0x30000002ff027230 */ /* 0x000fe40000004100 */
[--C-:B------:R-:W-:Y:S02]  /*7640*/  HADD2.F32 R105, -RZ, R106.reuse.H0_H0 ;  /* 0x2000006aff697230 */ /* 0x100fe40000004100 */
        /* <DEDUP_REMOVED lines=9> */
[C---:B---3--:R-:W-:Y:S01]  /*76e0*/  FMUL R4, R70.reuse, R4 ;  /* 0x0000000446047220 */ /* 0x048fe20000400000 */
[C---:B------:R-:W-:Y:S01]  /*76f0*/  FMUL R5, R70.reuse, R5 ;  /* 0x0000000546057220 */ /* 0x040fe20000400000 */
[C---:B------:R-:W-:Y:S01]  /*7700*/  FMUL R8, R70.reuse, R8 ;  /* 0x0000000846087220 */ /* 0x040fe20000400000 */
[C---:B------:R-:W-:Y:S01]  /*7710*/  FMUL R9, R70.reuse, R9 ;  /* 0x0000000946097220 */ /* 0x040fe20000400000 */
[C---:B------:R-:W-:Y:S01]  /*7720*/  FFMA R4, R71.reuse, R0, R4 ;  /* 0x0000000047047223 */ /* 0x040fe20000000004 */
[C---:B------:R-:W-:Y:S01]  /*7730*/  FFMA R5, R71.reuse, R2, R5 ;  /* 0x0000000247057223 */ /* 0x040fe20000000005 */
[C---:B------:R-:W-:Y:S01]  /*7740*/  FMUL R12, R70.reuse, R12 ;  /* 0x0000000c460c7220 */ /* 0x040fe20000400000 */
[C---:B------:R-:W-:Y:S01]  /*7750*/  FMUL R13, R70.reuse, R13 ;  /* 0x0000000d460d7220 */ /* 0x040fe20000400000 */
[C---:B------:R-:W-:Y:S01]  /*7760*/  FMUL R0, R70.reuse, R16 ;  /* 0x0000001046007220 */ /* 0x040fe20000400000 */
[C---:B------:R-:W-:Y:S01]  /*7770*/  FMUL R2, R70.reuse, R17 ;  /* 0x0000001146027220 */ /* 0x040fe20000400000 */
[C---:B------:R-:W-:Y:S01]  /*7780*/  FMUL R17, R70.reuse, R24 ;  /* 0x0000001846117220 */ /* 0x040fe20000400000 */
[--C-:B------:R-:W-:Y:S02]  /*7790*/  HADD2.F32 R125, -RZ, R126.reuse.H0_H0 ;  /* 0x2000007eff7d7230 */ /* 0x100fe40000004100 */
[C---:B------:R-:W-:Y:S01]  /*77a0*/  FMUL R6, R70.reuse, R6 ;  /* 0x0000000646067220 */ /* 0x040fe20000400000 */
[----:B------:R-:W-:Y:S02]  /*77b0*/  HADD2.F32 R126, -RZ, R126.H1_H1 ;  /* 0x3000007eff7e7230 */ /* 0x000fe40000004100 */
[C---:B------:R-:W-:Y:S01]  /*77c0*/  FMUL R7, R70.reuse, R7 ;  /* 0x0000000746077220 */ /* 0x040fe20000400000 */
[C---:B------:R-:W-:Y:S01]  /*77d0*/  FMUL R10, R70.reuse, R10 ;  /* 0x0000000a460a7220 */ /* 0x040fe20000400000 */
[C---:B------:R-:W-:Y:S01]  /*77e0*/  FFMA R6, R71.reuse, R3, R6 ;  /* 0x0000000347067223 */ /* 0x040fe20000000006 */
[C---:B------:R-:W-:Y:S01]  /*77f0*/  FMUL R11, R70.reuse, R11 ;  /* 0x0000000b460b7220 */ /* 0x040fe20000400000 */
[C---:B------:R-:W-:Y:S01]  /*7800*/  FFMA R7, R71.reuse, R72, R7 ;  /* 0x0000004847077223 */ /* 0x040fe20000000007 */
[C---:B------:R-:W-:Y:S01]  /*7810*/  FFMA R8, R71.reuse, R73, R8 ;  /* 0x0000004947087223 */ /* 0x040fe20000000008 */
[C---:B------:R-:W-:Y:S01]  /*7820*/  FFMA R9, R71.reuse, R74, R9 ;  /* 0x0000004a47097223 */ /* 0x040fe20000000009 */
[C---:B------:R-:W-:Y:S01]  /*7830*/  FFMA R10, R71.reuse, R75, R10 ;  /* 0x0000004b470a7223 */ /* 0x040fe2000000000a */
[C---:B------:R-:W-:Y:S01]  /*7840*/  FFMA R11, R71.reuse, R76, R11 ;  /* 0x0000004c470b7223 */ /* 0x040fe2000000000b */
[C---:B------:R-:W-:Y:S01]  /*7850*/  FFMA R12, R71.reuse, R77, R12 ;  /* 0x0000004d470c7223 */ /* 0x040fe2000000000c */
[----:B------:R-:W-:Y:S01]  /*7860*/  FFMA R13, R71, R78, R13 ;  /* 0x0000004e470d7223 */ /* 0x000fe2000000000d */
[----:B------:R-:W-:Y:S01]  /*7870*/  F2FP.SATFINITE.E4M3.F32.PACK_AB_MERGE_C R76, R7, R6, RZ ;  /* 0x00000006074c723e */ /* 0x000fe200048070ff */
[--C-:B------:R-:W-:Y:S02]  /*7880*/  HADD2.F32 R74, -RZ, R129.reuse.H0_H0 ;  /* 0x20000081ff4a7230 */ /* 0x100fe40000004100 */
[C---:B------:R-:W-:Y:S01]  /*7890*/  FMUL R7, R70.reuse, R20 ;  /* 0x0000001446077220 */ /* 0x040fe20000400000 */
[----:B------:R-:W-:Y:S01]  /*78a0*/  HADD2.F32 R75, -RZ, R129.H1_H1 ;  /* 0x30000081ff4b7230 */ /* 0x000fe20000004100 */
[----:B------:R-:W-:Y:S01]  /*78b0*/  F2FP.SATFINITE.E4M3.F32.PACK_AB_MERGE_C R129, R11, R10, RZ ;  /* 0x0000000a0b81723e */ /* 0x000fe200048070ff */
        /* <DEDUP_REMOVED lines=12> */
[----:B------:R-:W-:Y:S01]  /*7980*/  FFMA R3, R71, R83, R3 ;  /* 0x0000005347037223 */ /* 0x000fe20000000003 */
[C---:B------:R-:W-:Y:S01]  /*7990*/  FMUL R25, R70.reuse, R32 ;  /* 0x0000002046197220 */ /* 0x040fe20000400000 */
[----:B------:R-:W-:Y:S01]  /*79a0*/  F2FP.SATFINITE.E4M3.F32.PACK_AB_MERGE_C R14, R15, R14, RZ ;  /* 0x0000000e0f0e723e */ /* 0x000fe200048070ff */
[C---:B------:R-:W-:Y:S01]  /*79b0*/  FMUL R6, R70.reuse, R19 ;  /* 0x0000001346067220 */ /* 0x040fe20000400000 */
[C---:B------:R-:W-:Y:S01]  /*79c0*/  FMUL R11, R70.reuse, R22 ;  /* 0x00000016460b7220 */ /* 0x040fe20000400000 */
[C---:B------:R-:W-:Y:S01]  /*79d0*/  FMUL R22, R70.reuse, R29 ;  /* 0x0000001d46167220 */ /* 0x040fe20000400000 */
[C---:B------:R-:W-:Y:S01]  /*79e0*/  FMUL R29, R70.reuse, R36 ;  /* 0x00000024461d7220 */ /* 0x040fe20000400000 */
[C---:B------:R-:W-:Y:S01]  /*79f0*/  FFMA R6, R71.reuse, R84, R6 ;  /* 0x0000005447067223 */ /* 0x040fe20000000006 */
[C---:B------:R-:W-:Y:S01]  /*7a00*/  FFMA R7, R71.reuse, R85, R7 ;  /* 0x0000005547077223 */ /* 0x040fe20000000007 */
[C---:B------:R-:W-:Y:S01]  /*7a10*/  FFMA R10, R71.reuse, R86, R10 ;  /* 0x00000056470a7223 */ /* 0x040fe2000000000a */
[C---:B------:R-:W-:Y:S01]  /*7a20*/  FFMA R11, R71.reuse, R87, R11 ;  /* 0x00000057470b7223 */ /* 0x040fe2000000000b */
[----:B------:R-:W-:Y:S01]  /*7a30*/  FMUL R16, R70, R23 ;  /* 0x0000001746107220 */ /* 0x000fe20000400000 */
[----:B------:R-:W-:Y:S01]  /*7a40*/  F2FP.SATFINITE.E4M3.F32.PACK_AB_MERGE_C R3, R6, R3, RZ ;  /* 0x000000030603723e */ /* 0x000fe200048070ff */
        /* <DEDUP_REMOVED lines=10> */
[----:B------:R-:W-:Y:S01]  /*7af0*/  FMUL R30, R70, R37 ;  /* 0x00000025461e7220 */ /* 0x000fe20000400000 */
[----:B------:R-:W-:Y:S01]  /*7b00*/  F2FP.SATFINITE.E4M3.F32.PACK_AB_MERGE_C R16, R10, R7, R16 ;  /* 0x000000070a10723e */ /* 0x000fe20004807010 */
        /* <DEDUP_REMOVED lines=23> */
[----:B------:R-:W-:Y:S01]  /*7c80*/  FFMA R31, R71, R103, R31 ;  /* 0x00000067471f7223 */ /* 0x000fe2000000001f */
[----:B------:R-:W-:Y:S01]  /*7c90*/  FMUL R45, R70, R52 ;  /* 0x00000034462d7220 */ /* 0x000fe20000400000 */
[----:B------:R-:W-:Y:S01]  /*7ca0*/  F2FP.SATFINITE.E4M3.F32.PACK_AB_MERGE_C R19, R28, R27, RZ ;  /* 0x0000001b1c13723e */ /* 0x000fe200048070ff */
[C---:B------:R-:W-:Y:S01]  /*7cb0*/  FMUL R52, R70.reuse, R59 ;  /* 0x0000003b46347220 */ /* 0x040fe20000400000 */
[C---:B------:R-:W-:Y:S01]  /*7cc0*/  FMUL R59, R70.reuse, R66 ;  /* 0x00000042463b7220 */ /* 0x040fe20000400000 */
[----:B------:R-:W-:Y:S01]  /*7cd0*/  F2FP.SATFINITE.E4M3.F32.PACK_AB_MERGE_C R66, R13, R12, R14 ;  /* 0x0000000c0d42723e */ /* 0x000fe2000480700e */
[----:B------:R-:W-:Y:S01]  /*7ce0*/  FMUL R32, R70, R39 ;  /* 0x0000002746207220 */ /* 0x000fe20000400000 */
[--C-:B------:R-:W-:Y:S01]  /*7cf0*/  HADD2.F32 R107, -RZ, R108.reuse.H0_H0 ;  /* 0x2000006cff6b7230 */ /* 0x100fe20000004100 */
[----:B------:R-:W-:Y:S01]  /*7d00*/  F2FP.SATFINITE.E4M3.F32.PACK_AB_MERGE_C R19, R26, R25, R19 ;  /* 0x000000191a13723e */ /* 0x000fe20004807013 */
[----:B------:R-:W-:Y:S02]  /*7d10*/  HADD2.F32 R108, -RZ, R108.H1_H1 ;  /* 0x3000006cff6c7230 */ /* 0x000fe40000004100 */
[C---:B------:R-:W-:Y:S01]  /*7d20*/  FFMA R32, R71.reuse, R104, R32 ;  /* 0x0000006847207223 */ /* 0x040fe20000000020 */
[C---:B------:R-:W-:Y:S01]  /*7d30*/  FFMA R33, R71.reuse, R105, R33 ;  /* 0x0000006947217223 */ /* 0x040fe20000000021 */
[C---:B------:R-:W-:Y:S01]  /*7d40*/  FFMA R34, R71.reuse, R106, R34 ;  /* 0x0000006a47227223 */ /* 0x040fe20000000022 */
[C---:B------:R-:W-:Y:S01]  /*7d50*/  FMUL R35, R70.reuse, R42 ;  /* 0x0000002a46237220 */ /* 0x040fe20000400000 */
[----:B------:R-:W-:Y:S01]  /*7d60*/  FMUL R42, R70, R49 ;  /* 0x00000031462a7220 */ /* 0x000fe20000400000 */
[----:B------:R-:W-:Y:S01]  /*7d70*/  F2FP.SATFINITE.E4M3.F32.PACK_AB_MERGE_C R32, R32, R31, RZ ;  /* 0x0000001f2020723e */ /* 0x000fe200048070ff */
[C---:B------:R-:W-:Y:S01]  /*7d80*/  FMUL R49, R70.reuse, R56 ;  /* 0x0000003846317220 */ /* 0x040fe20000400000 */
[C---:B------:R-:W-:Y:S01]  /*7d90*/  FMUL R36, R70.reuse, R43 ;  /* 0x0000002b46247220 */ /* 0x040fe20000400000 */
[--C-:B------:R-:W-:Y:S02]  /*7da0*/  HADD2.F32 R111, -RZ, R112.reuse.H0_H0 ;  /* 0x20000070ff6f7230 */ /* 0x100fe40000004100 */
[C---:B------:R-:W-:Y:S01]  /*7db0*/  FFMA R35, R71.reuse, R107, R35 ;  /* 0x0000006b47237223 */ /* 0x040fe20000000023 */
[----:B------:R-:W-:Y:S02]  /*7dc0*/  HADD2.F32 R112, -RZ, R112.H1_H1 ;  /* 0x30000070ff707230 */ /* 0x000fe40000004100 */
[C---:B------:R-:W-:Y:S01]  /*7dd0*/  FMUL R39, R70.reuse, R46 ;  /* 0x0000002e46277220 */ /* 0x040fe20000400000 */
[C---:B------:R-:W-:Y:S01]  /*7de0*/  FFMA R36, R71.reuse, R108, R36 ;  /* 0x0000006c47247223 */ /* 0x040fe20000000024 */
[C---:B------:R-:W-:Y:S01]  /*7df0*/  FMUL R40, R70.reuse, R47 ;  /* 0x0000002f46287220 */ /* 0x040fe20000400000 */
[C---:B------:R-:W-:Y:S01]  /*7e00*/  FFMA R37, R71.reuse, R109, R37 ;  /* 0x0000006d47257223 */ /* 0x040fe20000000025 */
[C---:B------:R-:W-:Y:S01]  /*7e10*/  FFMA R38, R71.reuse, R110, R38 ;  /* 0x0000006e47267223 */ /* 0x040fe20000000026 */
        /* <DEDUP_REMOVED lines=8> */
[C---:B------:R-:W-:Y:S01]  /*7ea0*/  FMUL R46, R70.reuse, R53 ;  /* 0x00000035462e7220 */ /* 0x040fe20000400000 */
[--C-:B------:R-:W-:Y:S02]  /*7eb0*/  HADD2.F32 R119, -RZ, R120.reuse.H0_H0 ;  /* 0x20000078ff777230 */ /* 0x100fe40000004100 */
[C---:B------:R-:W-:Y:S01]  /*7ec0*/  FMUL R50, R70.reuse, R57 ;  /* 0x0000003946327220 */ /* 0x040fe20000400000 */
[C---:B------:R-:W-:Y:S01]  /*7ed0*/  FMUL R51, R70.reuse, R58 ;  /* 0x0000003a46337220 */ /* 0x040fe20000400000 */
[C---:B------:R-:W-:Y:S01]  /*7ee0*/  FMUL R53, R70.reuse, R60 ;  /* 0x0000003c46357220 */ /* 0x040fe20000400000 */
[C---:B------:R-:W-:Y:S01]  /*7ef0*/  FFMA R43, R71.reuse, R115, R43 ;  /* 0x00000073472b7223 */ /* 0x040fe2000000002b */
[----:B------:R-:W-:Y:S02]  /*7f00*/  HADD2.F32 R120, -RZ, R120.H1_H1 ;  /* 0x30000078ff787230 */ /* 0x000fe40000004100 */
[C---:B------:R-:W-:Y:S01]  /*7f10*/  FMUL R47, R70.reuse, R54 ;  /* 0x00000036462f7220 */ /* 0x040fe20000400000 */
[C---:B------:R-:W-:Y:S01]  /*7f20*/  FMUL R57, R70.reuse, R64 ;  /* 0x0000004046397220 */ /* 0x040fe20000400000 */
[C---:B------:R-:W-:Y:S01]  /*7f30*/  FMUL R58, R70.reuse, R65 ;  /* 0x00000041463a7220 */ /* 0x040fe20000400000 */
[C---:B------:R-:W-:Y:S01]  /*7f40*/  FMUL R60, R70.reuse, R67 ;  /* 0x00000043463c7220 */ /* 0x040fe20000400000 */
[----:B------:R-:W-:Y:S01]  /*7f50*/  FFMA R44, R71, R116, R44 ;  /* 0x00000074472c7223 */ /* 0x000fe2000000002c */
[----:B------:R-:W-:Y:S01]  /*7f60*/  FMUL R48, R70, R55 ;  /* 0x0000003746307220 */ /* 0x000fe20000400000 */
[----:B------:R-:W-:Y:S01]  /*7f70*/  F2FP.SATFINITE.E4M3.F32.PACK_AB_MERGE_C R64, R5, R4, R76 ;  /* 0x000000040540723e */ /* 0x000fe2000480704c */
[----:B------:R-:W-:Y:S01]  /*7f80*/  FFMA R45, R71, R117, R45 ;  /* 0x00000075472d7223 */ /* 0x000fe2000000002d */
[----:B------:R-:W-:Y:S01]  /*7f90*/  F2FP.SATFINITE.E4M3.F32.PACK_AB_MERGE_C R65, R9, R8, R129 ;  /* 0x000000080941723e */ /* 0x000fe20004807081 */
[C---:B------:R-:W-:Y:S01]  /*7fa0*/  FFMA R46, R71.reuse, R118, R46 ;  /* 0x00000076472e7223 */ /* 0x040fe2000000002e */
[----:B------:R-:W-:Y:S01]  /*7fb0*/  F2FP.SATFINITE.E4M3.F32.PACK_AB_MERGE_C R67, R2, R0, R3 ;  /* 0x000000000243723e */ /* 0x000fe20004807003 */
[--C-:B------:R-:W-:Y:S02]  /*7fc0*/  HADD2.F32 R123, -RZ, R124.reuse.H0_H0 ;  /* 0x2000007cff7b7230 */ /* 0x100fe40000004100 */
[C---:B------:R-:W-:Y:S01]  /*7fd0*/  FFMA R47, R71.reuse, R119, R47 ;  /* 0x00000077472f7223 */ /* 0x040fe2000000002f */
[----:B------:R-:W-:Y:S02]  /*7fe0*/  HADD2.F32 R124, -RZ, R124.H1_H1 ;  /* 0x3000007cff7c7230 */ /* 0x000fe40000004100 */
[C---:B------:R-:W-:Y:S01]  /*7ff0*/  FFMA R48, R71.reuse, R120, R48 ;  /* 0x0000007847307223 */ /* 0x040fe20000000030 */
[----:B------:R1:W-:Y:S01]  /*8000*/  STS.128 [R144+UR44+0x2200], R64 ;  /* 0x0022004090007988 */ /* 0x0003e20008000c2c */
[C---:B------:R-:W-:Y:S01]  /*8010*/  FFMA R49, R71.reuse, R121, R49 ;  /* 0x0000007947317223 */ /* 0x040fe20000000031 */
[C---:B------:R-:W-:Y:S01]  /*8020*/  FFMA R50, R71.reuse, R122, R50 ;  /* 0x0000007a47327223 */ /* 0x040fe20000000032 */
[C---:B------:R-:W-:Y:S01]  /*8030*/  FMUL R54, R70.reuse, R61 ;  /* 0x0000003d46367220 */ /* 0x040fe20000400000 */
[--C-:B------:R-:W-:Y:S02]  /*8040*/  HADD2.F32 R127, -RZ, R128.reuse.H0_H0 ;  /* 0x20000080ff7f7230 */ /* 0x100fe40000004100 */
[C---:B------:R-:W-:Y:S01]  /*8050*/  FFMA R51, R71.reuse, R123, R51 ;  /* 0x0000007b47337223 */ /* 0x040fe20000000033 */
[----:B------:R-:W-:Y:S02]  /*8060*/  HADD2.F32 R128, -RZ, R128.H1_H1 ;  /* 0x30000080ff807230 */ /* 0x000fe40000004100 */
[----:B------:R-:W-:Y:S01]  /*8070*/  FMUL R55, R70, R62 ;  /* 0x0000003e46377220 */ /* 0x000fe20000400000 */
[----:B------:R1:W-:Y:S01]  /*8080*/  STS.128 [R143+0x2010], R16 ;  /* 0x002010108f007388 */ /* 0x0003e20000000c00 */
[----:B------:R-:W-:Y:S01]  /*8090*/  F2FP.SATFINITE.E4M3.F32.PACK_AB_MERGE_C R35, R36, R35, RZ ;  /* 0x000000232423723e */ /* 0x000fe200048070ff */
[C---:B------:R-:W-:Y:S01]  /*80a0*/  FFMA R52, R71.reuse, R124, R52 ;  /* 0x0000007c47347223 */ /* 0x040fe20000000034 */
[----:B------:R-:W-:Y:S01]  /*80b0*/  FMUL R56, R70, R63 ;  /* 0x0000003f46387220 */ /* 0x000fe20000400000 */
[C---:B------:R-:W-:Y:S01]  /*80c0*/  FFMA R53, R71.reuse, R125, R53 ;  /* 0x0000007d47357223 */ /* 0x040fe20000000035 */
[C---:B------:R-:W-:Y:S01]  /*80d0*/  FFMA R54, R71.reuse, R126, R54 ;  /* 0x0000007e47367223 */ /* 0x040fe20000000036 */
[C---:B------:R-:W-:Y:S01]  /*80e0*/  FFMA R55, R71.reuse, R127, R55 ;  /* 0x0000007f47377223 */ /* 0x040fe20000000037 */
[C---:B------:R-:W-:Y:S01]  /*80f0*/  FFMA R56, R71.reuse, R128, R56 ;  /* 0x0000008047387223 */ /* 0x040fe20000000038 */
[----:B------:R-:W-:Y:S01]  /*8100*/  F2FP.SATFINITE.E4M3.F32.PACK_AB_MERGE_C R39, R40, R39, RZ ;  /* 0x000000272827723e */ /* 0x000fe200048070ff */
[C---:B------:R-:W-:Y:S01]  /*8110*/  FFMA R57, R71.reuse, R72, R57 ;  /* 0x0000004847397223 */ /* 0x040fe20000000039 */
[----:B------:R-:W-:Y:S01]  /*8120*/  F2FP.SATFINITE.E4M3.F32.PACK_AB_MERGE_C R43, R44, R43, RZ ;  /* 0x0000002b2c2b723e */ /* 0x000fe200048070ff */
[C---:B------:R-:W-:Y:S01]  /*8130*/  FFMA R58, R71.reuse, R73, R58 ;  /* 0x00000049473a7223 */ /* 0x040fe2000000003a */
[C---:B------:R-:W-:Y:S01]  /*8140*/  FFMA R59, R71.reuse, R74, R59 ;  /* 0x0000004a473b7223 */ /* 0x040fe2000000003b */
[----:B------:R-:W-:Y:S01]  /*8150*/  F2FP.SATFINITE.E4M3.F32.PACK_AB_MERGE_C R33, R34, R33, R35 ;  /* 0x000000212221723e */ /* 0x000fe20004807023 */
[----:B------:R-:W-:Y:S01]  /*8160*/  FFMA R60, R71, R75, R60 ;  /* 0x0000004b473c7223 */ /* 0x000fe2000000003c */
[----:B------:R-:W-:Y:S02]  /*8170*/  F2FP.SATFINITE.E4M3.F32.PACK_AB_MERGE_C R32, R30, R29, R32 ;  /* 0x0000001d1e20723e */ /* 0x000fe40004807020 */
[----:B------:R-:W-:Y:S02]  /*8180*/  F2FP.SATFINITE.E4M3.F32.PACK_AB_MERGE_C R34, R38, R37, R39 ;  /* 0x000000252622723e */ /* 0x000fe40004807027 */
[----:B------:R-:W-:Y:S02]  /*8190*/  F2FP.SATFINITE.E4M3.F32.PACK_AB_MERGE_C R35, R42, R41, R43 ;  /* 0x000000292a23723e */ /* 0x000fe4000480702b */
[----:B------:R-:W-:Y:S02]  /*81a0*/  F2FP.SATFINITE.E4M3.F32.PACK_AB_MERGE_C R51, R52, R51, RZ ;  /* 0x000000333433723e */ /* 0x000fe400048070ff */
[----:B------:R-:W-:Y:S01]  /*81b0*/  F2FP.SATFINITE.E4M3.F32.PACK_AB_MERGE_C R48, R48, R47, RZ ;  /* 0x0000002f3030723e */ /* 0x000fe200048070ff */
[----:B------:R1:W-:Y:S01]  /*81c0*/  STS.128 [R150+0x2020], R32 ;  /* 0x0020202096007388 */ /* 0x0003e20000000c00 */
[----:B------:R-:W-:Y:S02]  /*81d0*/  F2FP.SATFINITE.E4M3.F32.PACK_AB_MERGE_C R55, R56, R55, RZ ;  /* 0x000000373837723e */ /* 0x000fe400048070ff */
[----:B------:R-:W-:Y:S02]  /*81e0*/  F2FP.SATFINITE.E4M3.F32.PACK_AB_MERGE_C R59, R60, R59, RZ ;  /* 0x0000003b3c3b723e */ /* 0x000fe400048070ff */
[----:B------:R-:W-:Y:S02]  /*81f0*/  F2FP.SATFINITE.E4M3.F32.PACK_AB_MERGE_C R49, R50, R49, R51 ;  /* 0x000000313231723e */ /* 0x000fe40004807033 */
[----:B------:R-:W-:Y:S02]  /*8200*/  F2FP.SATFINITE.E4M3.F32.PACK_AB_MERGE_C R48, R46, R45, R48 ;  /* 0x0000002d2e30723e */ /* 0x000fe40004807030 */
[----:B------:R-:W-:Y:S02]  /*8210*/  F2FP.SATFINITE.E4M3.F32.PACK_AB_MERGE_C R50, R54, R53, R55 ;  /* 0x000000353632723e */ /* 0x000fe40004807037 */
[----:B------:R-:W-:Y:S05]  /*8220*/  F2FP.SATFINITE.E4M3.F32.PACK_AB_MERGE_C R51, R58, R57, R59 ;  /* 0x000000393a33723e */ /* 0x000fea000480703b */
[----:B------:R1:W-:Y:S01]  /*8230*/  STS.128 [R149+0x2030], R48 ;  /* 0x0020303095007388 */ /* 0x0003e20000000c00 */
[----:B------:R-:W-:Y:S01]  /*8240*/  @!PT LDS RZ, [RZ] ;  /* 0x00000000fffff984 */ /* 0x000fe20000000800 */
[----:B------:R-:W-:Y:S01]  /*8250*/  @!PT LDS RZ, [RZ] ;  /* 0x00000000fffff984 */ /* 0x000fe20000000800 */
[----:B------:R-:W-:Y:S01]  /*8260*/  @!PT LDS RZ, [RZ] ;  /* 0x00000000fffff984 */ /* 0x000fe20000000800 */
[----:B------:R-:W-:Y:S01]  /*8270*/  @!PT LDS RZ, [RZ] ;  /* 0x00000000fffff984 */ /* 0x000fe20000000800 */
[----:B------:R3:W-:Y:S07]  /*8280*/  MEMBAR.ALL.CTA ;  /* 0x0000000000007992 */ /* 0x0007ee0000008000 */
[----:B---3--:R-:W3:Y:S02]  /*8290*/  FENCE.VIEW.ASYNC.S ;  /* 0x00000000000073c6 */ /* 0x008ee40000000000 */
[----:B---3--:R-:W-:Y:S06]  /*82a0*/  BAR.SYNC.DEFER_BLOCKING 0x1, 0x80 ;  /* 0x0042000000007b1d */ /* 0x008fec0000010000 */
[----:B------:R-:W-:Y:S05]  /*82b0*/  @P0 BRA `(.L_x_121) ;  /* 0x0000000000880947 */ /* 0x000fea0003800000 */
[----:B------:R-:W3:Y:S01]  /*82c0*/  LDCU.128 UR12, c[0x0][0xb90] ;  /* 0x00017200ff0c77ac */ /* 0x000ee20008000c00 */
[----:B------:R-:W4:Y:S01]  /*82d0*/  LDCU UR18, c[0x0][0xba0] ;  /* 0x00017400ff1277ac */ /* 0x000f220008000800 */
[----:B------:R-:W-:Y:S02]  /*82e0*/  USHF.L.U32 UR10, UR49, 0x7, URZ ;  /* 0x00000007310a7899 */ /* 0x000fe400080006ff */
[----:B------:R-:W-:Y:S02]  /*82f0*/  UISETP.NE.AND UP0, UPT, UR56, 0x1, UPT ;  /* 0x000000013800788c */ /* 0x000fe4000bf05270 */
[----:B------:R-:W-:Y:S01]  /*8300*/  UIMAD.WIDE.U32 UR4, UR10, UR57, URZ ;  /* 0x000000390a0472a5 */ /* 0x000fe2000f8e00ff */
[----:B------:R-:W5:Y:S01]  /*8310*/  LDCU.64 UR16, c[0x0][0x348] ;  /* 0x00006900ff1077ac */ /* 0x000f620008000a00 */
[----:B------:R-:W-:Y:S02]  /*8320*/  UIADD3 UR8, UPT, UPT, UR44, 0x2200, URZ ;  /* 0x000022002c087890 */ /* 0x000fe4000fffe0ff */
[----:B---3--:R-:W-:Y:S02]  /*8330*/  UISETP.NE.AND UP1, UPT, UR14, 0x1, UPT ;  /* 0x000000010e00788c */ /* 0x008fe4000bf25270 */
[----:B------:R-:W-:Y:S02]  /*8340*/  USHF.L.U32 UR9, UR51, 0x6, URZ ;  /* 0x0000000633097899 */ /* 0x000fe400080006ff */
[----:B------:R-:W-:Y:S01]  /*8350*/  MOV R151, UR8 ;  /* 0x0000000800977c02 */ /* 0x000fe20008000f00 */
[----:B------:R-:W-:Y:S02]  /*8360*/  UMOV UR4, UR5 ;  /* 0x0000000500047c82 */ /* 0x000fe40008000000 */
[----:B------:R-:W-:Y:S01]  /*8370*/  USHF.R.U32.HI UR4, URZ, UR58, UR4 ;  /* 0x0000003aff047299 */ /* 0x000fe20008011604 */
[----:B------:R-:W-:Y:S03]  /*8380*/  R2UR UR8, R151 ;  /* 0x00000000970872ca */ /* 0x000fe600000e0000 */
[----:B------:R-:W-:Y:S02]  /*8390*/  USEL UR11, UR10, UR4, !UP0 ;  /* 0x000000040a0b7287 */ /* 0x000fe4000c000000 */
[----:B------:R-:W-:Y:S02]  /*83a0*/  UISETP.NE.AND UP0, UPT, UR59, 0x1, UPT ;  /* 0x000000013b00788c */ /* 0x000fe4000bf05270 */
[----:B------:R-:W-:Y:S07]  /*83b0*/  UIMAD.WIDE.U32 UR4, UR11, UR12, URZ ;  /* 0x0000000c0b0472a5 */ /* 0x000fee000f8e00ff */
[----:B------:R-:W-:Y:S02]  /*83c0*/  UMOV UR4, UR5 ;  /* 0x0000000500047c82 */ /* 0x000fe40008000000 */
[----:B------:R-:W-:Y:S04]  /*83d0*/  USHF.R.U32.HI UR4, URZ, UR13, UR4 ;  /* 0x0000000dff047299 */ /* 0x000fe80008011604 */
[----:B------:R-:W-:Y:S02]  /*83e0*/  USEL UR12, UR11, UR4, !UP0 ;  /* 0x000000040b0c7287 */ /* 0x000fe4000c000000 */
[----:B-----5:R-:W-:Y:S02]  /*83f0*/  UIADD3 UR4, UP0, UPT, UR16, 0x780, URZ ;  /* 0x0000078010047890 */ /* 0x020fe4000ff1e0ff */
[----:B------:R-:W-:Y:S07]  /*8400*/  UIMAD.WIDE.U32 UR6, UR12, UR15, URZ ;  /* 0x0000000f0c0672a5 */ /* 0x000fee000f8e00ff */
[----:B------:R-:W-:Y:S01]  /*8410*/  UMOV UR5, UR7 ;  /* 0x0000000700057c82 */ /* 0x000fe20008000000 */
[----:B------:R-:W-:Y:S02]  /*8420*/  UIADD3 UR7, UPT, UPT, -UR11, URZ, URZ ;  /* 0x000000ff0b077290 */ /* 0x000fe4000fffe1ff */
[----:B----4-:R-:W-:Y:S02]  /*8430*/  USHF.R.U32.HI UR5, URZ, UR18, UR5 ;  /* 0x00000012ff057299 */ /* 0x010fe40008011605 */
[----:B------:R-:W-:Y:S02]  /*8440*/  UIMAD UR10, UR56, UR7, UR10 ;  /* 0x00000007380a72a4 */ /* 0x000fe4000f8e020a */
[----:B------:R-:W-:Y:S02]  /*8450*/  USEL UR13, UR12, UR5, !UP1 ;  /* 0x000000050c0d7287 */ /* 0x000fe4000c800000 */
[----:B------:R-:W-:Y:S02]  /*8460*/  UIADD3 UR5, UPT, UPT, -UR12, URZ, URZ ;  /* 0x000000ff0c057290 */ /* 0x000fe4000fffe1ff */
[----:B------:R-:W-:Y:S02]  /*8470*/  UIADD3 UR6, UPT, UPT, -UR13, URZ, URZ ;  /* 0x000000ff0d067290 */ /* 0x000fe4000fffe1ff */
[----:B------:R-:W-:Y:S02]  /*8480*/  UIMAD UR11, UR59, UR5, UR11 ;  /* 0x000000053b0b72a4 */ /* 0x000fe4000f8e020b */
[----:B------:R-:W-:Y:S02]  /*8490*/  UIMAD UR12, UR14, UR6, UR12 ;  /* 0x000000060e0c72a4 */ /* 0x000fe4000f8e020c */
[----:B------:R-:W-:Y:S09]  /*84a0*/  UIADD3.X UR5, UPT, UPT, URZ, UR17, URZ, UP0, !UPT ;  /* 0x00000011ff057290 */ /* 0x000ff200087fe4ff */
[----:B------:R3:W-:Y:S01]  /*84b0*/  UTMASTG.5D.IM2COL [UR8], [UR4] ;  /* 0x00000008040073b5 */ /* 0x0007e20008060000 */
[----:B------:R0:W-:Y:S01]  /*84c0*/  UTMACMDFLUSH ;  /* 0x00000000000079b7 */ /* 0x0001e20000000000 */
[----:B---3--:R-:W-:Y:S04]  /*84d0*/  DEPBAR.LE SB0, 0x0 ;  /* 0x000080000000791a */ /* 0x008fe80000000000 */
.L_x_121:
[----:B------:R-:W-:Y:S05]  /*84e0*/  BSYNC.RECONVERGENT B0 ;  /* 0x0000000000007941 */ /* 0x000fea0003800200 */
.L_x_120:
[----:B------:R-:W-:Y:S01]  /*84f0*/  R2UR UR4, R147 ;  /* 0x00000000930472ca */ /* 0x000fe200000e0000 */
[----:B------:R-:W-:Y:S01]  /*8500*/  BAR.SYNC.DEFER_BLOCKING 0x1, 0x80 ;  /* 0x0042000000007b1d */ /* 0x000fe20000010000 */
[C---:B------:R-:W-:Y:S01]  /*8510*/  ISETP.NE.AND P0, PT, R68.reuse, 0x2, PT ;  /* 0x000000024400780c */ /* 0x040fe20003f05270 */
[----:B------:R-:W-:Y:S01]  /*8520*/  UISETP.NE.AND UP0, UPT, UR46, URZ, UPT ;  /* 0x000000ff2e00728c */ /* 0x000fe2000bf05270 */
[----:B------:R-:W-:Y:S01]  /*8530*/  LOP3.LUT R141, R141, 0x1, RZ, 0x3c, !PT ;  /* 0x000000018d8d7812 */ /* 0x000fe200078e3cff */
[----:B------:R-:W-:Y:S01]  /*8540*/  UIADD3 UR49, UPT, UPT, UR37, UR63, URZ ;  /* 0x0000003f25317290 */ /* 0x000fe2000fffe0ff */
[----:B------:R-:W-:Y:S02]  /*8550*/  SEL R0, RZ, 0x1, P0 ;  /* 0x00000001ff007807 */ /* 0x000fe40000000000 */
[----:B------:R-:W-:Y:S02]  /*8560*/  SEL R68, R68, RZ, P0 ;  /* 0x000000ff44447207 */ /* 0x000fe40000000000 */
[----:B------:R-:W-:Y:S03]  /*8570*/  LOP3.LUT R142, R142, R0, RZ, 0x3c, !PT ;  /* 0x000000008e8e7212 */ /* 0x000fe600078e3cff */
[----:B------:R-:W-:Y:S01]  /*8580*/  UIADD3 UR51, UPT, UPT, UR36, UR4, URZ ;  /* 0x0000000424337290 */ /* 0x000fe2000fffe0ff */
[----:B------:R-:W-:Y:S01]  /*8590*/  UMOV UR45, UR50 ;  /* 0x00000032002d7c82 */ /* 0x000fe20008000000 */
[----:B------:R-:W-:Y:S10]  /*85a0*/  BRA.U UP0, `(.L_x_122) ;  /* 0xffffffd900cc7547 */ /* 0x000ff4000b83ffff */
[----:B------:R-:W-:Y:S05]  /*85b0*/  EXIT ;  /* 0x000000000000794d */ /* 0x000fea0003800000 */
.L_x_25:
[----:B------:R-:W-:Y:S07]  /*85c0*/  MOV R0, UR9 ;  /* 0x0000000900007c02 */ /* 0x000fee0008000f00 */
.L_x_123:
[----:B--2---:R2:W3:Y:S02]  /*85d0*/  SYNCS.PHASECHK.TRANS64.TRYWAIT P0, [R0+URZ+0xa0], R4 ;  /* 0x0000a004000075a7 */ /* 0x0044e400080011ff */
[----:B---3--:R-:W-:Y:S05]  /*85e0*/  @!P0 NANOSLEEP.SYNCS 0x989680 ;  /* 0x009896800000895d */ /* 0x008fea0003900000 */
[----:B------:R-:W3:Y:S02]  /*85f0*/  @!P0 SYNCS.PHASECHK.TRANS64 P0, [R0+URZ+0xa0], R4 ;  /* 0x0000a004000085a7 */ /* 0x000ee400080010ff */
[----:B---3--:R-:W-:Y:S05]  /*8600*/  @!P0 BRA `(.L_x_123) ;  /* 0xfffffffc00f08947 */ /* 0x008fea000383ffff */
[----:B------:R-:W-:Y:S05]  /*8610*/  BRA `(.L_x_24) ;  /* 0xffffff9400e07947 */ /* 0x000fea000383ffff */
.L_x_32:
[----:B------:R-:W-:Y:S07]  /*8620*/  MOV R0, UR9 ;  /* 0x0000000900007c02 */ /* 0x000fee0008000f00 */
.L_x_124:
[----:B-1----:R1:W2:Y:S02]  /*8630*/  SYNCS.PHASECHK.TRANS64.TRYWAIT P0, [R0+URZ+0xa0], R4 ;  /* 0x0000a004000075a7 */ /* 0x0022a400080011ff */
[----:B--2---:R-:W-:Y:S05]  /*8640*/  @!P0 NANOSLEEP.SYNCS 0x989680 ;  /* 0x009896800000895d */ /* 0x004fea0003900000 */
[----:B------:R-:W2:Y:S02]  /*8650*/  @!P0 SYNCS.PHASECHK.TRANS64 P0, [R0+URZ+0xa0], R4 ;  /* 0x0000a004000085a7 */ /* 0x000ea400080010ff */
[----:B--2---:R-:W-:Y:S05]  /*8660*/  @!P0 BRA `(.L_x_124) ;  /* 0xfffffffc00f08947 */ /* 0x004fea000383ffff */
[----:B------:R-:W-:Y:S05]  /*8670*/  BRA `(.L_x_31) ;  /* 0xffffff9c00847947 */ /* 0x000fea000383ffff */
.L_x_37:
[----:B-1----:R-:W-:-:S07]  /*8680*/  MOV R0, UR30 ;  /* 0x0000001e00007c02 */ /* 0x002fce0008000f00 */
.L_x_125:
[----:B-1----:R1:W2:Y:S02]  /*8690*/  SYNCS.PHASECHK.TRANS64.TRYWAIT P0, [R0+URZ+0x160], R3 ;  /* 0x00016003000075a7 */ /* 0x0022a400080011ff */
[----:B--2---:R-:W-:Y:S05]  /*86a0*/  @!P0 NANOSLEEP.SYNCS 0x989680 ;  /* 0x009896800000895d */ /* 0x004fea0003900000 */
[----:B------:R-:W2:Y:S02]  /*86b0*/  @!P0 SYNCS.PHASECHK.TRANS64 P0, [R0+URZ+0x160], R3 ;  /* 0x00016003000085a7 */ /* 0x000ea400080010ff */
[----:B--2---:R-:W-:Y:S05]  /*86c0*/  @!P0 BRA `(.L_x_125) ;  /* 0xfffffffc00f08947 */ /* 0x004fea000383ffff */
[----:B------:R-:W-:Y:S05]  /*86d0*/  BRA `(.L_x_126) ;  /* 0xffffffa000687947 */ /* 0x000fea000383ffff */
.L_x_41:
[----:B------:R-:W-:-:S07]  /*86e0*/  MOV R0, UR4 ;  /* 0x0000000400007c02 */ /* 0x000fce0008000f00 */
.L_x_127:
[----:B-1----:R1:W2:Y:S02]  /*86f0*/  SYNCS.PHASECHK.TRANS64.TRYWAIT P0, [R0+URZ], R2 ;  /* 0x00000002000075a7 */ /* 0x0022a400080011ff */
[----:B--2---:R-:W-:Y:S05]  /*8700*/  @!P0 NANOSLEEP.SYNCS 0x989680 ;  /* 0x009896800000895d */ /* 0x004fea0003900000 */
[----:B------:R-:W2:Y:S02]  /*8710*/  @!P0 SYNCS.PHASECHK.TRANS64 P0, [R0+URZ], R2 ;  /* 0x00000002000085a7 */ /* 0x000ea400080010ff */
[----:B--2---:R-:W-:Y:S05]  /*8720*/  @!P0 BRA `(.L_x_127) ;  /* 0xfffffffc00f08947 */ /* 0x004fea000383ffff */
[----:B------:R-:W-:Y:S05]  /*8730*/  BRA `(.L_x_128) ;  /* 0xffffffa400fc7947 */ /* 0x000fea000383ffff */
.L_x_42:
[----:B------:R-:W-:-:S07]  /*8740*/  MOV R0, UR5 ;  /* 0x0000000500007c02 */ /* 0x000fce0008000f00 */
.L_x_129:
[----:B-1----:R1:W2:Y:S02]  /*8750*/  SYNCS.PHASECHK.TRANS64.TRYWAIT P0, [R0+URZ], R2 ;  /* 0x00000002000075a7 */ /* 0x0022a400080011ff */
[----:B--2---:R-:W-:Y:S05]  /*8760*/  @!P0 NANOSLEEP.SYNCS 0x989680 ;  /* 0x009896800000895d */ /* 0x004fea0003900000 */
[----:B------:R-:W2:Y:S02]  /*8770*/  @!P0 SYNCS.PHASECHK.TRANS64 P0, [R0+URZ], R2 ;  /* 0x00000002000085a7 */ /* 0x000ea400080010ff */
[----:B--2---:R-:W-:Y:S05]  /*8780*/  @!P0 BRA `(.L_x_129) ;  /* 0xfffffffc00f08947 */ /* 0x004fea000383ffff */
[----:B------:R-:W-:Y:S05]  /*8790*/  BRA `(.L_x_130) ;  /* 0xffffffa8000c7947 */ /* 0x000fea000383ffff */
.L_x_43:
[----:B------:R-:W-:-:S07]  /*87a0*/  MOV R0, UR5 ;  /* 0x0000000500007c02 */ /* 0x000fce0008000f00 */
.L_x_131:
[----:B-1----:R1:W2:Y:S02]  /*87b0*/  SYNCS.PHASECHK.TRANS64.TRYWAIT P0, [R0+URZ], R2 ;  /* 0x00000002000075a7 */ /* 0x0022a400080011ff */
[----:B--2---:R-:W-:Y:S05]  /*87c0*/  @!P0 NANOSLEEP.SYNCS 0x989680 ;  /* 0x009896800000895d */ /* 0x004fea0003900000 */
[----:B------:R-:W2:Y:S02]  /*87d0*/  @!P0 SYNCS.PHASECHK.TRANS64 P0, [R0+URZ], R2 ;  /* 0x00000002000085a7 */ /* 0x000ea400080010ff */
[----:B--2---:R-:W-:Y:S05]  /*87e0*/  @!P0 BRA `(.L_x_131) ;  /* 0xfffffffc00f08947 */ /* 0x004fea000383ffff */
[----:B------:R-:W-:Y:S05]  /*87f0*/  BRA `(.L_x_132) ;  /* 0xffffffa8001c7947 */ /* 0x000fea000383ffff */
.L_x_44:
[----:B------:R-:W-:-:S07]  /*8800*/  MOV R0, UR5 ;  /* 0x0000000500007c02 */ /* 0x000fce0008000f00 */
.L_x_133:
[----:B-1----:R1:W2:Y:S02]  /*8810*/  SYNCS.PHASECHK.TRANS64.TRYWAIT P0, [R0+URZ], R2 ;  /* 0x00000002000075a7 */ /* 0x0022a400080011ff */
[----:B--2---:R-:W-:Y:S05]  /*8820*/  @!P0 NANOSLEEP.SYNCS 0x989680 ;  /* 0x009896800000895d */ /* 0x004fea0003900000 */
[----:B------:R-:W2:Y:S02]  /*8830*/  @!P0 SYNCS.PHASECHK.TRANS64 P0, [R0+URZ], R2 ;  /* 0x00000002000085a7 */ /* 0x000ea400080010ff */
[----:B--2---:R-:W-:Y:S05]  /*8840*/  @!P0 BRA `(.L_x_133) ;  /* 0xfffffffc00f08947 */ /* 0x004fea000383ffff */
[----:B------:R-:W-:Y:S05]  /*8850*/  BRA `(.L_x_134) ;  /* 0xffffffa8002c7947 */ /* 0x000fea000383ffff */
.L_x_45:
[----:B------:R-:W-:-:S07]  /*8860*/  MOV R0, UR5 ;  /* 0x0000000500007c02 */ /* 0x000fce0008000f00 */
.L_x_135:
[----:B-1----:R1:W2:Y:S02]  /*8870*/  SYNCS.PHASECHK.TRANS64.TRYWAIT P0, [R0+URZ], R2 ;  /* 0x00000002000075a7 */ /* 0x0022a400080011ff */
[----:B--2---:R-:W-:Y:S05]  /*8880*/  @!P0 NANOSLEEP.SYNCS 0x989680 ;  /* 0x009896800000895d */ /* 0x004fea0003900000 */
[----:B------:R-:W2:Y:S02]  /*8890*/  @!P0 SYNCS.PHASECHK.TRANS64 P0, [R0+URZ], R2 ;  /* 0x00000002000085a7 */ /* 0x000ea400080010ff */
[----:B--2---:R-:W-:Y:S05]  /*88a0*/  @!P0 BRA `(.L_x_135) ;  /* 0xfffffffc00f08947 */ /* 0x004fea000383ffff */
[----:B------:R-:W-:Y:S05]  /*88b0*/  BRA `(.L_x_136) ;  /* 0xffffffa8003c7947 */ /* 0x000fea000383ffff */
.L_x_46:
[----:B------:R-:W-:-:S07]  /*88c0*/  MOV R0, UR5 ;  /* 0x0000000500007c02 */ /* 0x000fce0008000f00 */
.L_x_137:
[----:B-1----:R1:W2:Y:S02]  /*88d0*/  SYNCS.PHASECHK.TRANS64.TRYWAIT P0, [R0+URZ], R2 ;  /* 0x00000002000075a7 */ /* 0x0022a400080011ff */
[----:B--2---:R-:W-:Y:S05]  /*88e0*/  @!P0 NANOSLEEP.SYNCS 0x989680 ;  /* 0x009896800000895d */ /* 0x004fea0003900000 */
[----:B------:R-:W2:Y:S02]  /*88f0*/  @!P0 SYNCS.PHASECHK.TRANS64 P0, [R0+URZ], R2 ;  /* 0x00000002000085a7 */ /* 0x000ea400080010ff */
[----:B--2---:R-:W-:Y:S05]  /*8900*/  @!P0 BRA `(.L_x_137) ;  /* 0xfffffffc00f08947 */ /* 0x004fea000383ffff */
[----:B------:R-:W-:Y:S05]  /*8910*/  BRA `(.L_x_138) ;  /* 0xffffffa8004c7947 */ /* 0x000fea000383ffff */
.L_x_47:
[----:B------:R-:W-:-:S07]  /*8920*/  MOV R0, UR5 ;  /* 0x0000000500007c02 */ /* 0x000fce0008000f00 */
.L_x_139:
[----:B-1----:R1:W2:Y:S02]  /*8930*/  SYNCS.PHASECHK.TRANS64.TRYWAIT P0, [R0+URZ], R2 ;  /* 0x00000002000075a7 */ /* 0x0022a400080011ff */
[----:B--2---:R-:W-:Y:S05]  /*8940*/  @!P0 NANOSLEEP.SYNCS 0x989680 ;  /* 0x009896800000895d */ /* 0x004fea0003900000 */
[----:B------:R-:W2:Y:S02]  /*8950*/  @!P0 SYNCS.PHASECHK.TRANS64 P0, [R0+URZ], R2 ;  /* 0x00000002000085a7 */ /* 0x000ea400080010ff */
[----:B--2---:R-:W-:Y:S05]  /*8960*/  @!P0 BRA `(.L_x_139) ;  /* 0xfffffffc00f08947 */ /* 0x004fea000383ffff */
[----:B------:R-:W-:Y:S05]  /*8970*/  BRA `(.L_x_140) ;  /* 0xffffffa8005c7947 */ /* 0x000fea000383ffff */
.L_x_48:
[----:B------:R-:W-:-:S07]  /*8980*/  MOV R0, UR5 ;  /* 0x0000000500007c02 */ /* 0x000fce0008000f00 */
.L_x_141:
[----:B-1----:R1:W2:Y:S02]  /*8990*/  SYNCS.PHASECHK.TRANS64.TRYWAIT P0, [R0+URZ], R2 ;  /* 0x00000002000075a7 */ /* 0x0022a400080011ff */
[----:B--2---:R-:W-:Y:S05]  /*89a0*/  @!P0 NANOSLEEP.SYNCS 0x989680 ;  /* 0x009896800000895d */ /* 0x004fea0003900000 */
[----:B------:R-:W2:Y:S02]  /*89b0*/  @!P0 SYNCS.PHASECHK.TRANS64 P0, [R0+URZ], R2 ;  /* 0x00000002000085a7 */ /* 0x000ea400080010ff */
[----:B--2---:R-:W-:Y:S05]  /*89c0*/  @!P0 BRA `(.L_x_141) ;  /* 0xfffffffc00f08947 */ /* 0x004fea000383ffff */
[----:B------:R-:W-:Y:S05]  /*89d0*/  BRA `(.L_x_142) ;  /* 0xffffffa8006c7947 */ /* 0x000fea000383ffff */
.L_x_49:
[----:B------:R-:W-:-:S07]  /*89e0*/  MOV R0, UR5 ;  /* 0x0000000500007c02 */ /* 0x000fce0008000f00 */
.L_x_143:
[----:B-1----:R1:W2:Y:S02]  /*89f0*/  SYNCS.PHASECHK.TRANS64.TRYWAIT P0, [R0+URZ], R2 ;  /* 0x00000002000075a7 */ /* 0x0022a400080011ff */
[----:B--2---:R-:W-:Y:S05]  /*8a00*/  @!P0 NANOSLEEP.SYNCS 0x989680 ;  /* 0x009896800000895d */ /* 0x004fea0003900000 */
[----:B------:R-:W2:Y:S02]  /*8a10*/  @!P0 SYNCS.PHASECHK.TRANS64 P0, [R0+URZ], R2 ;  /* 0x00000002000085a7 */ /* 0x000ea400080010ff */
[----:B--2---:R-:W-:Y:S05]  /*8a20*/  @!P0 BRA `(.L_x_143) ;  /* 0xfffffffc00f08947 */ /* 0x004fea000383ffff */
[----:B------:R-:W-:Y:S05]  /*8a30*/  BRA `(.L_x_144) ;  /* 0xffffffa8007c7947 */ /* 0x000fea000383ffff */
.L_x_50:
[----:B------:R-:W-:-:S07]  /*8a40*/  MOV R0, UR5 ;  /* 0x0000000500007c02 */ /* 0x000fce0008000f00 */
.L_x_145:
[----:B-1----:R1:W2:Y:S02]  /*8a50*/  SYNCS.PHASECHK.TRANS64.TRYWAIT P0, [R0+URZ], R2 ;  /* 0x00000002000075a7 */ /* 0x0022a400080011ff */
[----:B--2---:R-:W-:Y:S05]  /*8a60*/  @!P0 NANOSLEEP.SYNCS 0x989680 ;  /* 0x009896800000895d */ /* 0x004fea0003900000 */
[----:B------:R-:W2:Y:S02]  /*8a70*/  @!P0 SYNCS.PHASECHK.TRANS64 P0, [R0+URZ], R2 ;  /* 0x00000002000085a7 */ /* 0x000ea400080010ff */
[----:B--2---:R-:W-:Y:S05]  /*8a80*/  @!P0 BRA `(.L_x_145) ;  /* 0xfffffffc00f08947 */ /* 0x004fea000383ffff */
[----:B------:R-:W-:Y:S05]  /*8a90*/  BRA `(.L_x_146) ;  /* 0xffffffa8008c7947 */ /* 0x000fea000383ffff */
.L_x_51:
[----:B------:R-:W-:-:S07]  /*8aa0*/  MOV R0, UR5 ;  /* 0x0000000500007c02 */ /* 0x000fce0008000f00 */
.L_x_147:
[----:B-1----:R1:W2:Y:S02]  /*8ab0*/  SYNCS.PHASECHK.TRANS64.TRYWAIT P0, [R0+URZ], R2 ;  /* 0x00000002000075a7 */ /* 0x0022a400080011ff */
[----:B--2---:R-:W-:Y:S05]  /*8ac0*/  @!P0 NANOSLEEP.SYNCS 0x989680 ;  /* 0x009896800000895d */ /* 0x004fea0003900000 */
[----:B------:R-:W2:Y:S02]  /*8ad0*/  @!P0 SYNCS.PHASECHK.TRANS64 P0, [R0+URZ], R2 ;  /* 0x00000002000085a7 */ /* 0x000ea400080010ff */
[----:B--2---:R-:W-:Y:S05]  /*8ae0*/  @!P0 BRA `(.L_x_147) ;  /* 0xfffffffc00f08947 */ /* 0x004fea000383ffff */
[----:B------:R-:W-:Y:S05]  /*8af0*/  BRA `(.L_x_148) ;  /* 0xffffffa8009c7947 */ /* 0x000fea000383ffff */
.L_x_52:
[----:B------:R-:W-:-:S07]  /*8b00*/  MOV R0, UR5 ;  /* 0x0000000500007c02 */ /* 0x000fce0008000f00 */
.L_x_149:
[----:B-1----:R1:W2:Y:S02]  /*8b10*/  SYNCS.PHASECHK.TRANS64.TRYWAIT P0, [R0+URZ], R2 ;  /* 0x00000002000075a7 */ /* 0x0022a400080011ff */
[----:B--2---:R-:W-:Y:S05]  /*8b20*/  @!P0 NANOSLEEP.SYNCS 0x989680 ;  /* 0x009896800000895d */ /* 0x004fea0003900000 */
[----:B------:R-:W2:Y:S02]  /*8b30*/  @!P0 SYNCS.PHASECHK.TRANS64 P0, [R0+URZ], R2 ;  /* 0x00000002000085a7 */ /* 0x000ea400080010ff */
[----:B--2---:R-:W-:Y:S05]  /*8b40*/  @!P0 BRA `(.L_x_149) ;  /* 0xfffffffc00f08947 */ /* 0x004fea000383ffff */
[----:B------:R-:W-:Y:S05]  /*8b50*/  BRA `(.L_x_150) ;  /* 0xffffffa800ac7947 */ /* 0x000fea000383ffff */
.L_x_53:
[----:B------:R-:W-:-:S07]  /*8b60*/  MOV R0, UR5 ;  /* 0x0000000500007c02 */ /* 0x000fce0008000f00 */
.L_x_151:
[----:B-1----:R1:W2:Y:S02]  /*8b70*/  SYNCS.PHASECHK.TRANS64.TRYWAIT P0, [R0+URZ], R2 ;  /* 0x00000002000075a7 */ /* 0x0022a400080011ff */
[----:B--2---:R-:W-:Y:S05]  /*8b80*/  @!P0 NANOSLEEP.SYNCS 0x989680 ;  /* 0x009896800000895d */ /* 0x004fea0003900000 */
[----:B------:R-:W2:Y:S02]  /*8b90*/  @!P0 SYNCS.PHASECHK.TRANS64 P0, [R0+URZ], R2 ;  /* 0x00000002000085a7 */ /* 0x000ea400080010ff */
[----:B--2---:R-:W-:Y:S05]  /*8ba0*/  @!P0 BRA `(.L_x_151) ;  /* 0xfffffffc00f08947 */ /* 0x004fea000383ffff */
[----:B------:R-:W-:Y:S05]  /*8bb0*/  BRA `(.L_x_152) ;  /* 0xffffffa800bc7947 */ /* 0x000fea000383ffff */
.L_x_54:
[----:B------:R-:W-:-:S07]  /*8bc0*/  MOV R0, UR5 ;  /* 0x0000000500007c02 */ /* 0x000fce0008000f00 */
.L_x_153:
[----:B-1----:R1:W2:Y:S02]  /*8bd0*/  SYNCS.PHASECHK.TRANS64.TRYWAIT P0, [R0+URZ], R2 ;  /* 0x00000002000075a7 */ /* 0x0022a400080011ff */
[----:B--2---:R-:W-:Y:S05]  /*8be0*/  @!P0 NANOSLEEP.SYNCS 0x989680 ;  /* 0x009896800000895d */ /* 0x004fea0003900000 */
[----:B------:R-:W2:Y:S02]  /*8bf0*/  @!P0 SYNCS.PHASECHK.TRANS64 P0, [R0+URZ], R2 ;  /* 0x00000002000085a7 */ /* 0x000ea400080010ff */
[----:B--2---:R-:W-:Y:S05]  /*8c00*/  @!P0 BRA `(.L_x_153) ;  /* 0xfffffffc00f08947 */ /* 0x004fea000383ffff */
[----:B------:R-:W-:Y:S05]  /*8c10*/  BRA `(.L_x_154) ;  /* 0xffffffa800cc7947 */ /* 0x000fea000383ffff */
.L_x_55:
[----:B------:R-:W-:-:S07]  /*8c20*/  MOV R0, UR5 ;  /* 0x0000000500007c02 */ /* 0x000fce0008000f00 */
.L_x_155:
[----:B-1----:R1:W2:Y:S02]  /*8c30*/  SYNCS.PHASECHK.TRANS64.TRYWAIT P0, [R0+URZ], R2 ;  /* 0x00000002000075a7 */ /* 0x0022a400080011ff */
[----:B--2---:R-:W-:Y:S05]  /*8c40*/  @!P0 NANOSLEEP.SYNCS 0x989680 ;  /* 0x009896800000895d */ /* 0x004fea0003900000 */
[----:B------:R-:W2:Y:S02]  /*8c50*/  @!P0 SYNCS.PHASECHK.TRANS64 P0, [R0+URZ], R2 ;  /* 0x00000002000085a7 */ /* 0x000ea400080010ff */
[----:B--2---:R-:W-:Y:S05]  /*8c60*/  @!P0 BRA `(.L_x_155) ;  /* 0xfffffffc00f08947 */ /* 0x004fea000383ffff */
[----:B------:R-:W-:Y:S05]  /*8c70*/  BRA `(.L_x_156) ;  /* 0xffffffa800dc7947 */ /* 0x000fea000383ffff */
.L_x_56:
[----:B------:R-:W-:-:S07]  /*8c80*/  MOV R0, UR5 ;  /* 0x0000000500007c02 */ /* 0x000fce0008000f00 */
.L_x_157:
[----:B-1----:R1:W2:Y:S02]  /*8c90*/  SYNCS.PHASECHK.TRANS64.TRYWAIT P0, [R0+URZ], R2 ;  /* 0x00000002000075a7 */ /* 0x0022a400080011ff */
[----:B--2---:R-:W-:Y:S05]  /*8ca0*/  @!P0 NANOSLEEP.SYNCS 0x989680 ;  /* 0x009896800000895d */ /* 0x004fea0003900000 */
[----:B------:R-:W2:Y:S02]  /*8cb0*/  @!P0 SYNCS.PHASECHK.TRANS64 P0, [R0+URZ], R2 ;  /* 0x00000002000085a7 */ /* 0x000ea400080010ff */
[----:B--2---:R-:W-:Y:S05]  /*8cc0*/  @!P0 BRA `(.L_x_157) ;  /* 0xfffffffc00f08947 */ /* 0x004fea000383ffff */
[----:B------:R-:W-:Y:S05]  /*8cd0*/  BRA `(.L_x_158) ;  /* 0xffffffa800ec7947 */ /* 0x000fea000383ffff */
.L_x_57:
[----:B------:R-:W-:-:S07]  /*8ce0*/  MOV R0, UR5 ;  /* 0x0000000500007c02 */ /* 0x000fce0008000f00 */
.L_x_159:
[----:B-1----:R1:W2:Y:S02]  /*8cf0*/  SYNCS.PHASECHK.TRANS64.TRYWAIT P0, [R0+URZ], R2 ;  /* 0x00000002000075a7 */ /* 0x0022a400080011ff */
[----:B--2---:R-:W-:Y:S05]  /*8d00*/  @!P0 NANOSLEEP.SYNCS 0x989680 ;  /* 0x009896800000895d */ /* 0x004fea0003900000 */
[----:B------:R-:W2:Y:S02]  /*8d10*/  @!P0 SYNCS.PHASECHK.TRANS64 P0, [R0+URZ], R2 ;  /* 0x00000002000085a7 */ /* 0x000ea400080010ff */
[----:B--2---:R-:W-:Y:S05]  /*8d20*/  @!P0 BRA `(.L_x_159) ;  /* 0xfffffffc00f08947 */ /* 0x004fea000383ffff */
[----:B------:R-:W-:Y:S05]  /*8d30*/  BRA `(.L_x_160) ;  /* 0xffffffa800fc7947 */ /* 0x000fea000383ffff */
.L_x_58:
[----:B------:R-:W-:-:S07]  /*8d40*/  MOV R0, UR5 ;  /* 0x0000000500007c02 */ /* 0x000fce0008000f00 */
.L_x_161:
[----:B-1----:R1:W2:Y:S02]  /*8d50*/  SYNCS.PHASECHK.TRANS64.TRYWAIT P0, [R0+URZ], R2 ;  /* 0x00000002000075a7 */ /* 0x0022a400080011ff */
[----:B--2---:R-:W-:Y:S05]  /*8d60*/  @!P0 NANOSLEEP.SYNCS 0x989680 ;  /* 0x009896800000895d */ /* 0x004fea0003900000 */
[----:B------:R-:W2:Y:S02]  /*8d70*/  @!P0 SYNCS.PHASECHK.TRANS64 P0, [R0+URZ], R2 ;  /* 0x00000002000085a7 */ /* 0x000ea400080010ff */
[----:B--2---:R-:W-:Y:S05]  /*8d80*/  @!P0 BRA `(.L_x_161) ;  /* 0xfffffffc00f08947 */ /* 0x004fea000383ffff */
[----:B------:R-:W-:Y:S05]  /*8d90*/  BRA `(.L_x_162) ;  /* 0xffffffac000c7947 */ /* 0x000fea000383ffff */
.L_x_59:
[----:B------:R-:W-:-:S07]  /*8da0*/  MOV R0, UR5 ;  /* 0x0000000500007c02 */ /* 0x000fce0008000f00 */
.L_x_163:
[----:B-1----:R1:W2:Y:S02]  /*8db0*/  SYNCS.PHASECHK.TRANS64.TRYWAIT P0, [R0+URZ], R2 ;  /* 0x00000002000075a7 */ /* 0x0022a400080011ff */
[----:B--2---:R-:W-:Y:S05]  /*8dc0*/  @!P0 NANOSLEEP.SYNCS 0x989680 ;  /* 0x009896800000895d */ /* 0x004fea0003900000 */
[----:B------:R-:W2:Y:S02]  /*8dd0*/  @!P0 SYNCS.PHASECHK.TRANS64 P0, [R0+URZ], R2 ;  /* 0x00000002000085a7 */ /* 0x000ea400080010ff */
[----:B--2---:R-:W-:Y:S05]  /*8de0*/  @!P0 BRA `(.L_x_163) ;  /* 0xfffffffc00f08947 */ /* 0x004fea000383ffff */
[----:B------:R-:W-:Y:S05]  /*8df0*/  BRA `(.L_x_164) ;  /* 0xffffffac001c7947 */ /* 0x000fea000383ffff */
.L_x_62:
[----:B------:R-:W-:-:S07]  /*8e00*/  MOV R4, UR4 ;  /* 0x0000000400047c02 */ /* 0x000fce0008000f00 */
.L_x_165:
[----:B--2---:R2:W3:Y:S02]  /*8e10*/  SYNCS.PHASECHK.TRANS64.TRYWAIT P1, [R4+URZ+0x168], R6 ;  /* 0x00016806040075a7 */ /* 0x0044e400080211ff */
[----:B---3--:R-:W-:Y:S05]  /*8e20*/  @!P1 NANOSLEEP.SYNCS 0x989680 ;  /* 0x009896800000995d */ /* 0x008fea0003900000 */
[----:B------:R-:W3:Y:S02]  /*8e30*/  @!P1 SYNCS.PHASECHK.TRANS64 P1, [R4+URZ+0x168], R6 ;  /* 0x00016806040095a7 */ /* 0x000ee400080210ff */
[----:B---3--:R-:W-:Y:S05]  /*8e40*/  @!P1 BRA `(.L_x_165) ;  /* 0xfffffffc00f09947 */ /* 0x008fea000383ffff */
[----:B------:R-:W-:Y:S05]  /*8e50*/  BRA `(.L_x_166) ;  /* 0xffffffac008c7947 */ /* 0x000fea000383ffff */
.L_x_63:
[----:B--2---:R-:W-:-:S07]  /*8e60*/  MOV R4, UR4 ;  /* 0x0000000400047c02 */ /* 0x004fce0008000f00 */
.L_x_167:
[----:B--2---:R2:W3:Y:S02]  /*8e70*/  SYNCS.PHASECHK.TRANS64.TRYWAIT P1, [R4+URZ+0x160], R5 ;  /* 0x00016005040075a7 */ /* 0x0044e400080211ff */
[----:B---3--:R-:W-:Y:S05]  /*8e80*/  @!P1 NANOSLEEP.SYNCS 0x989680 ;  /* 0x009896800000995d */ /* 0x008fea0003900000 */
[----:B------:R-:W3:Y:S02]  /*8e90*/  @!P1 SYNCS.PHASECHK.TRANS64 P1, [R4+URZ+0x160], R5 ;  /* 0x00016005040095a7 */ /* 0x000ee400080210ff */
[----:B---3--:R-:W-:Y:S05]  /*8ea0*/  @!P1 BRA `(.L_x_167) ;  /* 0xfffffffc00f09947 */ /* 0x008fea000383ffff */
[----:B------:R-:W-:Y:S05]  /*8eb0*/  BRA `(.L_x_168) ;  /* 0xffffffac00947947 */ /* 0x000fea000383ffff */
.L_x_73:
[----:B--2---:R-:W-:-:S04]  /*8ec0*/  MOV R5, UR5 ;  /* 0x0000000500057c02 */ /* 0x004fc80008000f00 */
[----:B------:R2:W3:Y:S03]  /*8ed0*/  SYNCS.PHASECHK.TRANS64.TRYWAIT P0, [R5+URZ+0x8], R6 ;  /* 0x00000806050075a7 */ /* 0x0004e600080011ff */
[----:B---3--:R-:W-:Y:S05]  /*8ee0*/  @!P0 NANOSLEEP.SYNCS 0x989680 ;  /* 0x009896800000895d */ /* 0x008fea0003900000 */
[----:B------:R-:W3:Y:S02]  /*8ef0*/  @!P0 SYNCS.PHASECHK.TRANS64 P0, [R5+URZ+0x8], R6 ;  /* 0x00000806050085a7 */ /* 0x000ee400080010ff */
[----:B---3--:R-:W-:Y:S05]  /*8f00*/  @!P0 BRA `(.L_x_73) ;  /* 0xfffffffc00ec8947 */ /* 0x008fea000383ffff */
[----:B------:R-:W-:Y:S05]  /*8f10*/  BRA `(.L_x_72) ;  /* 0xffffffb000607947 */ /* 0x000fea000383ffff */
.L_x_75:
[----:B------:R-:W-:Y:S01]  /*8f20*/  BSSY B0, `(.L_x_169) ;  /* 0x0000006000007945 */ /* 0x000fe20003800000 */
[----:B------:R-:W-:-:S07]  /*8f30*/  MOV R15, 0xffffffff ;  /* 0xffffffff000f7802 */ /* 0x000fce0000000f00 */
[----:B-12--5:R-:W-:Y:S05]  /*8f40*/  WARPSYNC.COLLECTIVE R15, `(.L_x_170) ;  /* 0x000000000f0c7348 */ /* 0x026fea0003c00000 */
[----:B------:R-:W-:Y:S02]  /*8f50*/  ELECT P6, UR79, PT ;  /* 0x00000000004f782f */ /* 0x000fe400038c0000 */
[----:B------:R-:W-:Y:S01]  /*8f60*/  MOV R14, UR79 ;  /* 0x0000004f000e7c02 */ /* 0x000fe20008000f00 */
[----:B-12--5:R-:W-:Y:S10]  /*8f70*/  ENDCOLLECTIVE ;  /* 0x000000000000791b */ /* 0x026ff40003800000 */
.L_x_170:
[----:B------:R-:W-:Y:S05]  /*8f80*/  BSYNC B0 ;  /* 0x0000000000007941 */ /* 0x000fea0003800000 */
.L_x_169:
[----:B------:R-:W-:Y:S01]  /*8f90*/  PLOP3.LUT P0, PT, P6, PT, PT, 0x80, 0x8 ;  /* 0x000000000008781c */ /* 0x000fe2000370f070 */
[----:B------:R-:W-:-:S12]  /*8fa0*/  BRA `(.L_x_171) ;  /* 0xffffffb0008c7947 */ /* 0x000fd8000383ffff */
.L_x_77:
[----:B--2---:R-:W-:-:S04]  /*8fb0*/  MOV R3, UR5 ;  /* 0x0000000500037c02 */ /* 0x004fc80008000f00 */
[----:B------:R2:W3:Y:S03]  /*8fc0*/  SYNCS.PHASECHK.TRANS64.TRYWAIT P0, [R3+URZ+0x8], R4 ;  /* 0x00000804030075a7 */ /* 0x0004e600080011ff */
[----:B---3--:R-:W-:Y:S05]  /*8fd0*/  @!P0 NANOSLEEP.SYNCS 0x989680 ;  /* 0x009896800000895d */ /* 0x008fea0003900000 */
[----:B------:R-:W3:Y:S02]  /*8fe0*/  @!P0 SYNCS.PHASECHK.TRANS64 P0, [R3+URZ+0x8], R4 ;  /* 0x00000804030085a7 */ /* 0x000ee400080010ff */
[----:B---3--:R-:W-:Y:S05]  /*8ff0*/  @!P0 BRA `(.L_x_77) ;  /* 0xfffffffc00ec8947 */ /* 0x008fea000383ffff */
[----:B------:R-:W-:Y:S05]  /*9000*/  BRA `(.L_x_76) ;  /* 0xffffffb000907947 */ /* 0x000fea000383ffff */
.L_x_78:
[----:B------:R-:W-:-:S07]  /*9010*/  MOV R4, UR17 ;  /* 0x0000001100047c02 */ /* 0x000fce0008000f00 */
.L_x_172:
[----:B-1----:R1:W2:Y:S02]  /*9020*/  SYNCS.PHASECHK.TRANS64.TRYWAIT P0, [R4+URZ+0x160], R5 ;  /* 0x00016005040075a7 */ /* 0x0022a400080011ff */
[----:B--2---:R-:W-:Y:S05]  /*9030*/  @!P0 NANOSLEEP.SYNCS 0x989680 ;  /* 0x009896800000895d */ /* 0x004fea0003900000 */
[----:B------:R-:W2:Y:S02]  /*9040*/  @!P0 SYNCS.PHASECHK.TRANS64 P0, [R4+URZ+0x160], R5 ;  /* 0x00016005040085a7 */ /* 0x000ea400080010ff */
[----:B--2---:R-:W-:Y:S05]  /*9050*/  @!P0 BRA `(.L_x_172) ;  /* 0xfffffffc00f08947 */ /* 0x004fea000383ffff */
[----:B------:R-:W-:Y:S05]  /*9060*/  BRA `(.L_x_173) ;  /* 0xffffffb400807947 */ /* 0x000fea000383ffff */
.L_x_80:
[----:B------:R-:W-:-:S07]  /*9070*/  MOV R4, UR22 ;  /* 0x0000001600047c02 */ /* 0x000fce0008000f00 */
.L_x_174:
[----:B-1----:R1:W2:Y:S02]  /*9080*/  SYNCS.PHASECHK.TRANS64.TRYWAIT P0, [R4+URZ+0x180], R5 ;  /* 0x00018005040075a7 */ /* 0x0022a400080011ff */
[----:B--2---:R-:W-:Y:S05]  /*9090*/  @!P0 NANOSLEEP.SYNCS 0x989680 ;  /* 0x009896800000895d */ /* 0x004fea0003900000 */
[----:B------:R-:W2:Y:S02]  /*90a0*/  @!P0 SYNCS.PHASECHK.TRANS64 P0, [R4+URZ+0x180], R5 ;  /* 0x00018005040085a7 */ /* 0x000ea400080010ff */
[----:B--2---:R-:W-:Y:S05]  /*90b0*/  @!P0 BRA `(.L_x_174) ;  /* 0xfffffffc00f08947 */ /* 0x004fea000383ffff */
[----:B------:R-:W-:Y:S05]  /*90c0*/  BRA `(.L_x_79) ;  /* 0xffffffb400a07947 */ /* 0x000fea000383ffff */
.L_x_84:
[----:B-1----:R-:W-:Y:S07]  /*90d0*/  MOV R4, UR10 ;  /* 0x0000000a00047c02 */ /* 0x002fee0008000f00 */
.L_x_175:
[----:B-1----:R1:W2:Y:S02]  /*90e0*/  SYNCS.PHASECHK.TRANS64.TRYWAIT P0, [R4+URZ], R6 ;  /* 0x00000006040075a7 */ /* 0x0022a400080011ff */
[----:B--2---:R-:W-:Y:S05]  /*90f0*/  @!P0 NANOSLEEP.SYNCS 0x989680 ;  /* 0x009896800000895d */ /* 0x004fea0003900000 */
[----:B------:R-:W2:Y:S02]  /*9100*/  @!P0 SYNCS.PHASECHK.TRANS64 P0, [R4+URZ], R6 ;  /* 0x00000006040085a7 */ /* 0x000ea400080010ff */
[----:B--2---:R-:W-:Y:S05]  /*9110*/  @!P0 BRA `(.L_x_175) ;  /* 0xfffffffc00f08947 */ /* 0x004fea000383ffff */
[----:B------:R-:W-:Y:S05]  /*9120*/  BRA `(.L_x_83) ;  /* 0xffffffb400c47947 */ /* 0x000fea000383ffff */
.L_x_88:
[----:B--2---:R-:W-:-:S07]  /*9130*/  MOV R0, UR4 ;  /* 0x0000000400007c02 */ /* 0x004fce0008000f00 */
.L_x_176:
[----:B-1----:R1:W2:Y:S02]  /*9140*/  SYNCS.PHASECHK.TRANS64.TRYWAIT P0, [R0+URZ], R2 ;  /* 0x00000002000075a7 */ /* 0x0022a400080011ff */
[----:B--2---:R-:W-:Y:S05]  /*9150*/  @!P0 NANOSLEEP.SYNCS 0x989680 ;  /* 0x009896800000895d */ /* 0x004fea0003900000 */
[----:B------:R-:W2:Y:S02]  /*9160*/  @!P0 SYNCS.PHASECHK.TRANS64 P0, [R0+URZ], R2 ;  /* 0x00000002000085a7 */ /* 0x000ea400080010ff */
[----:B--2---:R-:W-:Y:S05]  /*9170*/  @!P0 BRA `(.L_x_176) ;  /* 0xfffffffc00f08947 */ /* 0x004fea000383ffff */
[----:B------:R-:W-:Y:S05]  /*9180*/  BRA `(.L_x_177) ;  /* 0xffffffb8009c7947 */ /* 0x000fea000383ffff */
.L_x_91:
[----:B------:R-:W-:-:S07]  /*9190*/  MOV R0, UR17 ;  /* 0x0000001100007c02 */ /* 0x000fce0008000f00 */
.L_x_178:
[----:B-1----:R1:W2:Y:S02]  /*91a0*/  SYNCS.PHASECHK.TRANS64.TRYWAIT P1, [R0+URZ+0x190], R2 ;  /* 0x00019002000075a7 */ /* 0x0022a400080211ff */
[----:B--2---:R-:W-:Y:S05]  /*91b0*/  @!P1 NANOSLEEP.SYNCS 0x989680 ;  /* 0x009896800000995d */ /* 0x004fea0003900000 */
[----:B------:R-:W2:Y:S02]  /*91c0*/  @!P1 SYNCS.PHASECHK.TRANS64 P1, [R0+URZ+0x190], R2 ;  /* 0x00019002000095a7 */ /* 0x000ea400080210ff */
[----:B--2---:R-:W-:Y:S05]  /*91d0*/  @!P1 BRA `(.L_x_178) ;  /* 0xfffffffc00f09947 */ /* 0x004fea000383ffff */
[----:B------:R-:W-:Y:S05]  /*91e0*/  BRA `(.L_x_179) ;  /* 0xffffffb800e87947 */ /* 0x000fea000383ffff */
.L_x_96:
[----:B------:R-:W-:Y:S07]  /*91f0*/  MOV R0, UR28 ;  /* 0x0000001c00007c02 */ /* 0x000fee0008000f00 */
.L_x_180:
[----:B-1----:R1:W2:Y:S02]  /*9200*/  SYNCS.PHASECHK.TRANS64.TRYWAIT P0, [R0+URZ+0x160], R3 ;  /* 0x00016003000075a7 */ /* 0x0022a400080011ff */
[----:B--2---:R-:W-:Y:S05]  /*9210*/  @!P0 NANOSLEEP.SYNCS 0x989680 ;  /* 0x009896800000895d */ /* 0x004fea0003900000 */
[----:B------:R-:W2:Y:S02]  /*9220*/  @!P0 SYNCS.PHASECHK.TRANS64 P0, [R0+URZ+0x160], R3 ;  /* 0x00016003000085a7 */ /* 0x000ea400080010ff */
[----:B--2---:R-:W-:Y:S05]  /*9230*/  @!P0 BRA `(.L_x_180) ;  /* 0xfffffffc00f08947 */ /* 0x004fea000383ffff */
[----:B------:R-:W-:Y:S05]  /*9240*/  BRA `(.L_x_181) ;  /* 0xffffffc000147947 */ /* 0x000fea000383ffff */
.L_x_99:
[----:B------:R-:W-:Y:S07]  /*9250*/  MOV R0, UR28 ;  /* 0x0000001c00007c02 */ /* 0x000fee0008000f00 */
.L_x_182:
[----:B-1----:R1:W2:Y:S02]  /*9260*/  SYNCS.PHASECHK.TRANS64.TRYWAIT P0, [R0+URZ+0x158], R8 ;  /* 0x00015808000075a7 */ /* 0x0022a400080011ff */
[----:B--2---:R-:W-:Y:S05]  /*9270*/  @!P0 NANOSLEEP.SYNCS 0x989680 ;  /* 0x009896800000895d */ /* 0x004fea0003900000 */
[----:B------:R-:W2:Y:S02]  /*9280*/  @!P0 SYNCS.PHASECHK.TRANS64 P0, [R0+URZ+0x158], R8 ;  /* 0x00015808000085a7 */ /* 0x000ea400080010ff */
[----:B--2---:R-:W-:Y:S05]  /*9290*/  @!P0 BRA `(.L_x_182) ;  /* 0xfffffffc00f08947 */ /* 0x004fea000383ffff */
[----:B------:R-:W-:Y:S05]  /*92a0*/  BRA `(.L_x_98) ;  /* 0xffffffc400747947 */ /* 0x000fea000383ffff */
.L_x_102:
[----:B-1----:R-:W-:Y:S07]  /*92b0*/  MOV R0, UR28 ;  /* 0x0000001c00007c02 */ /* 0x002fee0008000f00 */
.L_x_183:
[----:B-1----:R1:W2:Y:S02]  /*92c0*/  SYNCS.PHASECHK.TRANS64.TRYWAIT P2, [R0+URZ+0x148], R3 ;  /* 0x00014803000075a7 */ /* 0x0022a400080411ff */
[----:B--2---:R-:W-:Y:S05]  /*92d0*/  @!P2 NANOSLEEP.SYNCS 0x989680 ;  /* 0x009896800000a95d */ /* 0x004fea0003900000 */
[----:B------:R-:W2:Y:S02]  /*92e0*/  @!P2 SYNCS.PHASECHK.TRANS64 P2, [R0+URZ+0x148], R3 ;  /* 0x000148030000a5a7 */ /* 0x000ea400080410ff */
[----:B--2---:R-:W-:Y:S05]  /*92f0*/  @!P2 BRA `(.L_x_183) ;  /* 0xfffffffc00f0a947 */ /* 0x004fea000383ffff */
[----:B------:R-:W-:Y:S05]  /*9300*/  BRA `(.L_x_184) ;  /* 0xffffffc400d07947 */ /* 0x000fea000383ffff */
.L_x_105:
[----:B------:R-:W-:Y:S07]  /*9310*/  MOV R0, UR44 ;  /* 0x0000002c00007c02 */ /* 0x000fee0008000f00 */
.L_x_185:
[----:B-1----:R1:W2:Y:S02]  /*9320*/  SYNCS.PHASECHK.TRANS64.TRYWAIT P0, [R0+URZ+0x160], R2 ;  /* 0x00016002000075a7 */ /* 0x0022a400080011ff */
[----:B--2---:R-:W-:Y:S05]  /*9330*/  @!P0 NANOSLEEP.SYNCS 0x989680 ;  /* 0x009896800000895d */ /* 0x004fea0003900000 */
[----:B------:R-:W2:Y:S02]  /*9340*/  @!P0 SYNCS.PHASECHK.TRANS64 P0, [R0+URZ+0x160], R2 ;  /* 0x00016002000085a7 */ /* 0x000ea400080010ff */
[----:B--2---:R-:W-:Y:S05]  /*9350*/  @!P0 BRA `(.L_x_185) ;  /* 0xfffffffc00f08947 */ /* 0x004fea000383ffff */
[----:B------:R-:W-:Y:S05]  /*9360*/  BRA `(.L_x_186) ;  /* 0xffffffcc00687947 */ /* 0x000fea000383ffff */
.L_x_116:
[----:B-1----:R-:W-:Y:S04]  /*9370*/  MOV R3, UR44 ;  /* 0x0000002c00037c02 */ /* 0x002fe80008000f00 */
[----:B------:R1:W2:Y:S03]  /*9380*/  SYNCS.PHASECHK.TRANS64.TRYWAIT P1, [R3+URZ+0x140], R4 ;  /* 0x00014004030075a7 */ /* 0x0002a600080211ff */
[----:B--2---:R-:W-:Y:S05]  /*9390*/  @!P1 NANOSLEEP.SYNCS 0x989680 ;  /* 0x009896800000995d */ /* 0x004fea0003900000 */
[----:B------:R-:W2:Y:S02]  /*93a0*/  @!P1 SYNCS.PHASECHK.TRANS64 P1, [R3+URZ+0x140], R4 ;  /* 0x00014004030095a7 */ /* 0x000ea400080210ff */
[----:B--2---:R-:W-:Y:S05]  /*93b0*/  @!P1 BRA `(.L_x_116) ;  /* 0xfffffffc00ec9947 */ /* 0x004fea000383ffff */
[----:B------:R-:W-:Y:S05]  /*93c0*/  BRA `(.L_x_115) ;  /* 0xffffffd800c47947 */ /* 0x000fea000383ffff */
.L_x_118:
[----:B-1----:R1:W4:Y:S02]  /*93d0*/  SYNCS.PHASECHK.TRANS64.TRYWAIT P1, [R152+URZ+0x170], R0 ;  /* 0x00017000980075a7 */ /* 0x00232400080211ff */
[----:B----4-:R-:W-:Y:S05]  /*93e0*/  @!P1 NANOSLEEP.SYNCS 0x989680 ;  /* 0x009896800000995d */ /* 0x010fea0003900000 */
[----:B------:R-:W4:Y:S02]  /*93f0*/  @!P1 SYNCS.PHASECHK.TRANS64 P1, [R152+URZ+0x170], R0 ;  /* 0x00017000980095a7 */ /* 0x000f2400080210ff */
[----:B----4-:R-:W-:Y:S05]  /*9400*/  @!P1 BRA `(.L_x_118) ;  /* 0xfffffffc00f09947 */ /* 0x010fea000383ffff */
[----:B------:R-:W-:Y:S05]  /*9410*/  BRA `(.L_x_117) ;  /* 0xffffffdc000c7947 */ /* 0x000fea000383ffff */
        .weak           $__internal_0_$__cuda_sm10x_tcgen05_guardrail_trap_col_being_dealloced_not_returned_by_alloc
        .type           $__internal_0_$__cuda_sm10x_tcgen05_guardrail_trap_col_being_dealloced_not_returned_by_alloc,@function
        .size           $__internal_0_$__cuda_sm10x_tcgen05_guardrail_trap_col_being_dealloced_not_returned_by_alloc,($__internal_1_$__cuda_sm10x_tcgen05_guardrail_trap_phase_invalid_during_alloc - $__internal_0_$__cuda_sm10x_tcgen05_guardrail_trap_col_being_dealloced_not_returned_by_alloc)
$__internal_0_$__cuda_sm10x_tcgen05_guardrail_trap_col_being_dealloced_not_returned_by_alloc:
[----:B------:R-:W-:Y:S05]  /*9420*/  BPT.TRAP 0x1 ;  /* 0x000000040000795c */ /* 0x000fea0000300000 */
[----:B------:R-:W-:-:S04]  /*9430*/  HFMA2 R3, -RZ, RZ, 0, 0 ;  /* 0x00000000ff037431 */ /* 0x000fc800000001ff */
[----:B------:R-:W-:Y:S05]  /*9440*/  RET.REL.NODEC R2 `(_ZN7cutlass13device_kernelINS_4conv6kernel13ConvUniversalINS1_16ConvProblemShapeILNS1_8OperatorE0ELi3EEENS1_10collective14CollectiveConvINS1_47MainloopSm100TmaUmmaWarpSpecializedImplicitGemmILS5_0ELi20ELi3ELi1ELi2EN4cute5tupleIJNSA_1CILi2EEENSC_ILi1EEESE_EEEEENSB_IJNSC_ILi256EEENSC_ILi64EEENSB_IJSI_EEEEEENS_12float_e4m3_tESL_NSA_8TiledMMAINSA_8MMA_AtomIJNSA_10MMA_TraitsINSA_25SM100_MMA_F8F6F4_2x1SM_SSEJSL_SL_fSH_SI_NSA_17integral_constantINSA_4UMMA5MajorELSS_0EEEST_NSQ_INSR_7ScaleInELSU_0EEESV_EEEEEENSA_6LayoutINSB_IJSE_SE_SE_EEENSB_IJNSC_ILi0EEES10_S10_EEEEENSB_IJNSA_10UnderscoreES13_S13_EEEEENS7_6detail27Sm100ImplicitGemmTileTraitsINSA_25SM100_TMA_2SM_LOAD_IM2COLENSA_14ComposedLayoutINSA_7SwizzleILi2ELi4ELi3EEENSA_18smem_ptr_flag_bitsILi8EEENSY_INSB_IJNSC_ILi8EEESI_EEENSB_IJSI_SE_EEEEEEEvEENS17_INSA_18SM100_TMA_2SM_LOADES1I_vEEEENS_8epilogue10collective18CollectiveEpilogueINS1N_23Sm100TmaWarpSpecializedILi1ELi1ELi64ELb0ELb0EEEJNSB_IJNSC_ILi128EEESI_SJ_EEENSB_IJNSY_IS1S_SE_EENSY_ISI_SE_EEEEESL_NSB_IJNSB_IJllllEEESE_S10_EEESL_S1Y_NS1N_6fusion15FusionCallbacksIS1R_NS1Z_17LinearCombinationISL_fSL_fLNS_15FloatRoundStyleE2EEES1T_S1W_JEEENSA_5SM1004TMEM4LOAD26SM100_TMEM_LOAD_32dp32b64xENSA_20SM90_TMA_LOAD_IM2COLES1I_NSA_39AutoVectorizingCopyWithAssumedAlignmentILi128EEENSA_21SM90_TMA_STORE_IM2COLES1I_S2B_S2B_EEEvvEEEEvNT_6ParamsE) ;  /* 0xffffff6802ec7950 */ /* 0x000fea0003c3ffff */
        .weak           $__internal_1_$__cuda_sm10x_tcgen05_guardrail_trap_phase_invalid_during_alloc
        .type           $__internal_1_$__cuda_sm10x_tcgen05_guardrail_trap_phase_invalid_during_alloc,@function
        .size           $__internal_1_$__cuda_sm10x_tcgen05_guardrail_trap_phase_invalid_during_alloc,($__internal_2_$__cuda_sm10x_tcgen05_guardrail_trap_unallocated_columns_being_dealloced - $__internal_1_$__cuda_sm10x_tcgen05_guardrail_trap_phase_invalid_during_alloc)
$__internal_1_$__cuda_sm10x_tcgen05_guardrail_trap_phase_invalid_during_alloc:
[----:B------:R-:W-:Y:S05]  /*9450*/  BPT.TRAP 0x1 ;  /* 0x000000040000795c */ /* 0x000fea0000300000 */
[----:B------:R-:W-:-:S04]  /*9460*/  MOV R5, 0x0 ;  /* 0x0000000000057802 */ /* 0x000fc80000000f00 */
[----:B------:R-:W-:Y:S05]  /*9470*/  RET.REL.NODEC R4 `(_ZN7cutlass13device_kernelINS_4conv6kernel13ConvUniversalINS1_16ConvProblemShapeILNS1_8OperatorE0ELi3EEENS1_10collective14CollectiveConvINS1_47MainloopSm100TmaUmmaWarpSpecializedImplicitGemmILS5_0ELi20ELi3ELi1ELi2EN4cute5tupleIJNSA_1CILi2EEENSC_ILi1EEESE_EEEEENSB_IJNSC_ILi256EEENSC_ILi64EEENSB_IJSI_EEEEEENS_12float_e4m3_tESL_NSA_8TiledMMAINSA_8MMA_AtomIJNSA_10MMA_TraitsINSA_25SM100_MMA_F8F6F4_2x1SM_SSEJSL_SL_fSH_SI_NSA_17integral_constantINSA_4UMMA5MajorELSS_0EEEST_NSQ_INSR_7ScaleInELSU_0EEESV_EEEEEENSA_6LayoutINSB_IJSE_SE_SE_EEENSB_IJNSC_ILi0EEES10_S10_EEEEENSB_IJNSA_10UnderscoreES13_S13_EEEEENS7_6detail27Sm100ImplicitGemmTileTraitsINSA_25SM100_TMA_2SM_LOAD_IM2COLENSA_14ComposedLayoutINSA_7SwizzleILi2ELi4ELi3EEENSA_18smem_ptr_flag_bitsILi8EEENSY_INSB_IJNSC_ILi8EEESI_EEENSB_IJSI_SE_EEEEEEEvEENS17_INSA_18SM100_TMA_2SM_LOADES1I_vEEEENS_8epilogue10collective18CollectiveEpilogueINS1N_23Sm100TmaWarpSpecializedILi1ELi1ELi64ELb0ELb0EEEJNSB_IJNSC_ILi128EEESI_SJ_EEENSB_IJNSY_IS1S_SE_EENSY_ISI_SE_EEEEESL_NSB_IJNSB_IJllllEEESE_S10_EEESL_S1Y_NS1N_6fusion15FusionCallbacksIS1R_NS1Z_17LinearCombinationISL_fSL_fLNS_15FloatRoundStyleE2EEES1T_S1W_JEEENSA_5SM1004TMEM4LOAD26SM100_TMEM_LOAD_32dp32b64xENSA_20SM90_TMA_LOAD_IM2COLES1I_NSA_39AutoVectorizingCopyWithAssumedAlignmentILi128EEENSA_21SM90_TMA_STORE_IM2COLES1I_S2B_S2B_EEEvvEEEEvNT_6ParamsE) ;  /* 0xffffff6804e07950 */ /* 0x000fea0003c3ffff */
        .weak           $__internal_2_$__cuda_sm10x_tcgen05_guardrail_trap_unallocated_columns_being_dealloced
        .type           $__internal_2_$__cuda_sm10x_tcgen05_guardrail_trap_unallocated_columns_being_dealloced,@function
        .size           $__internal_2_$__cuda_sm10x_tcgen05_guardrail_trap_unallocated_columns_being_dealloced,(.L_x_188 - $__internal_2_$__cuda_sm10x_tcgen05_guardrail_trap_unallocated_columns_being_dealloced)
$__internal_2_$__cuda_sm10x_tcgen05_guardrail_trap_unallocated_columns_being_dealloced:
[----:B------:R-:W-:Y:S05]  /*9480*/  BPT.TRAP 0x1 ;  /* 0x000000040000795c */ /* 0x000fea0000300000 */
[----:B------:R-:W-:-:S04]  /*9490*/  HFMA2 R3, -RZ, RZ, 0, 0 ;  /* 0x00000000ff037431 */ /* 0x000fc800000001ff */
[----:B------:R-:W-:Y:S05]  /*94a0*/  RET.REL.NODEC R2 `(_ZN7cutlass13device_kernelINS_4conv6kernel13ConvUniversalINS1_16ConvProblemShapeILNS1_8OperatorE0ELi3EEENS1_10collective14CollectiveConvINS1_47MainloopSm100TmaUmmaWarpSpecializedImplicitGemmILS5_0ELi20ELi3ELi1ELi2EN4cute5tupleIJNSA_1CILi2EEENSC_ILi1EEESE_EEEEENSB_IJNSC_ILi256EEENSC_ILi64EEENSB_IJSI_EEEEEENS_12float_e4m3_tESL_NSA_8TiledMMAINSA_8MMA_AtomIJNSA_10MMA_TraitsINSA_25SM100_MMA_F8F6F4_2x1SM_SSEJSL_SL_fSH_SI_NSA_17integral_constantINSA_4UMMA5MajorELSS_0EEEST_NSQ_INSR_7ScaleInELSU_0EEESV_EEEEEENSA_6LayoutINSB_IJSE_SE_SE_EEENSB_IJNSC_ILi0EEES10_S10_EEEEENSB_IJNSA_10UnderscoreES13_S13_EEEEENS7_6detail27Sm100ImplicitGemmTileTraitsINSA_25SM100_TMA_2SM_LOAD_IM2COLENSA_14ComposedLayoutINSA_7SwizzleILi2ELi4ELi3EEENSA_18smem_ptr_flag_bitsILi8EEENSY_INSB_IJNSC_ILi8EEESI_EEENSB_IJSI_SE_EEEEEEEvEENS17_INSA_18SM100_TMA_2SM_LOADES1I_vEEEENS_8epilogue10collective18CollectiveEpilogueINS1N_23Sm100TmaWarpSpecializedILi1ELi1ELi64ELb0ELb0EEEJNSB_IJNSC_ILi128EEESI_SJ_EEENSB_IJNSY_IS1S_SE_EENSY_ISI_SE_EEEEESL_NSB_IJNSB_IJllllEEESE_S10_EEESL_S1Y_NS1N_6fusion15FusionCallbacksIS1R_NS1Z_17LinearCombinationISL_fSL_fLNS_15FloatRoundStyleE2EEES1T_S1W_JEEENSA_5SM1004TMEM4LOAD26SM100_TMEM_LOAD_32dp32b64xENSA_20SM90_TMA_LOAD_IM2COLES1I_NSA_39AutoVectorizingCopyWithAssumedAlignmentILi128EEENSA_21SM90_TMA_STORE_IM2COLES1I_S2B_S2B_EEEvvEEEEvNT_6ParamsE) ;  /* 0xffffff6802d47950 */ /* 0x000fea0003c3ffff */
.L_x_187:
[----:B------:R-:W-:-:S00]  /*94b0*/  BRA `(.L_x_187) ;  /* 0xfffffffc00fc7947 */ /* 0x000fc0000383ffff */
[----:B------:R-:W-:-:S00]  /*94c0*/  NOP ;  /* 0x0000000000007918 */ /* 0x000fc00000000000 */
        /* <DEDUP_REMOVED lines=11> */
.L_x_188:


//--------------------- .nv.global.init           --------------------------
	.section	.nv.global.init,"aw",@progbits
.nv.global.init:
	.type		$str$29,@object
	.size		$str$29,($str$30 - $str$29)
$str$29:
        /*0000*/ 	.byte	0x28, 0x61, 0x64, 0x64, 0x72, 0x65, 0x73, 0x73, 0x20, 0x26, 0x20, 0x6d, 0x61, 0x73, 0x6b, 0x29
        /*0010*/ 	.byte	0x20, 0x3d, 0x3d, 0x20, 0x30, 0x00
	.type		$str$30,@object
	.size		$str$30,($str$28 - $str$30)
$str$30:
        /*0016*/ 	.byte	0x2f, 0x74, 0x6d, 0x70, 0x2f, 0x63, 0x75, 0x74, 0x6c, 0x61, 0x73, 0x73, 0x5f, 0x73, 0x77, 0x65
        /*0026*/ 	.byte	0x65, 0x70, 0x5f, 0x73, 0x72, 0x63, 0x2f, 0x69, 0x6e, 0x63, 0x6c, 0x75, 0x64, 0x65, 0x2f, 0x63
        /*0036*/ 	.byte	0x75, 0x74, 0x65, 0x2f, 0x70, 0x6f, 0x69, 0x6e, 0x74, 0x65, 0x72, 0x5f, 0x66, 0x6c, 0x61, 0x67
        /*0046*/ 	.byte	0x67, 0x65, 0x64, 0x2e, 0x68, 0x70, 0x70, 0x00
	.type		$str$28,@object
	.size		$str$28,($str$27 - $str$28)
$str$28:
        /*004e*/ 	.byte	0x2f, 0x74, 0x6d, 0x70, 0x2f, 0x63, 0x75, 0x74, 0x6c, 0x61, 0x73, 0x73, 0x5f, 0x73, 0x77, 0x65
        /*005e*/ 	.byte	0x65, 0x70, 0x5f, 0x73, 0x72, 0x63, 0x2f, 0x69, 0x6e, 0x63, 0x6c, 0x75, 0x64, 0x65, 0x2f, 0x63
        /*006e*/ 	.byte	0x75, 0x74, 0x65, 0x2f, 0x61, 0x74, 0x6f, 0x6d, 0x2f, 0x63, 0x6f, 0x70, 0x79, 0x5f, 0x74, 0x72
        /*007e*/ 	.byte	0x61, 0x69, 0x74, 0x73, 0x5f, 0x73, 0x6d, 0x31, 0x30, 0x30, 0x2e, 0x68, 0x70, 0x70, 0x00
	.type		$str$27,@object
	.size		$str$27,(__unnamed_1 - $str$27)
$str$27:
        /*008d*/ 	.byte	0x28, 0x28, 0x75, 0x69, 0x6e, 0x74, 0x33, 0x32, 0x5f, 0x74, 0x28, 0x74, 0x68, 0x72, 0x65, 0x61
        /*009d*/ 	.byte	0x64, 0x49, 0x64, 0x78, 0x2e, 0x78, 0x29, 0x20, 0x2f, 0x20, 0x33, 0x32, 0x29, 0x20, 0x25, 0x20
        /*00ad*/ 	.byte	0x34, 0x29, 0x20, 0x3d, 0x3d, 0x20, 0x28, 0x28, 0x28, 0x74, 0x6d, 0x65, 0x6d, 0x5f, 0x61, 0x64
        /*00bd*/ 	.byte	0x64, 0x72, 0x20, 0x3e, 0x3e, 0x20, 0x31, 0x36, 0x29, 0x20, 0x2f, 0x20, 0x33, 0x32, 0x29, 0x20
        /*00cd*/ 	.byte	0x25, 0x20, 0x34, 0x29, 0x00
	.type		__unnamed_1,@object
	.size		__unnamed_1,(__unnamed_2 - __unnamed_1)
__unnamed_1:
        /*00d2*/ 	.byte	0x61, 0x75, 0x74, 0x6f, 0x20, 0x63, 0x75, 0x74, 0x65, 0x3a, 0x3a, 0x61, 0x73, 0x5f, 0x70, 0x6f
        /* <DEDUP_REMOVED lines=24> */
        /*0262*/ 	.byte	0x43, 0x3c, 0x38, 0x31, 0x39, 0x32, 0x3e, 0x3e, 0x3e, 0x3e, 0x5d, 0x00
	.type		__unnamed_2,@object
	.size		__unnamed_2,(.L_2 - __unnamed_2)
__unnamed_2:
        /* <DEDUP_REMOVED lines=42> */
        /*050e*/ 	.byte	0x3e, 0x3e, 0x3e, 0x3e, 0x5d, 0x00
.L_2:


//--------------------- .nv.shared._ZN7cutlass13device_kernelINS_4conv6kernel13ConvUniversalINS1_16ConvProblemShapeILNS1_8OperatorE0ELi3EEENS1_10collective14CollectiveConvINS1_47MainloopSm100TmaUmmaWarpSpecializedImplicitGemmILS5_0ELi20ELi3ELi1ELi2EN4cute5tupleIJNSA_1CILi2EEENSC_ILi1EEESE_EEEEENSB_IJNSC_ILi256EEENSC_ILi64EEENSB_IJSI_EEEEEENS_12float_e4m3_tESL_NSA_8TiledMMAINSA_8MMA_AtomIJNSA_10MMA_TraitsINSA_25SM100_MMA_F8F6F4_2x1SM_SSEJSL_SL_fSH_SI_NSA_17integral_constantINSA_4UMMA5MajorELSS_0EEEST_NSQ_INSR_7ScaleInELSU_0EEESV_EEEEEENSA_6LayoutINSB_IJSE_SE_SE_EEENSB_IJNSC_ILi0EEES10_S10_EEEEENSB_IJNSA_10UnderscoreES13_S13_EEEEENS7_6detail27Sm100ImplicitGemmTileTraitsINSA_25SM100_TMA_2SM_LOAD_IM2COLENSA_14ComposedLayoutINSA_7SwizzleILi2ELi4ELi3EEENSA_18smem_ptr_flag_bitsILi8EEENSY_INSB_IJNSC_ILi8EEESI_EEENSB_IJSI_SE_EEEEEEEvEENS17_INSA_18SM100_TMA_2SM_LOADES1I_vEEEENS_8epilogue10collective18CollectiveEpilogueINS1N_23Sm100TmaWarpSpecializedILi1ELi1ELi64ELb0ELb0EEEJNSB_IJNSC_ILi128EEESI_SJ_EEENSB_IJNSY_IS1S_SE_EENSY_ISI_SE_EEEEESL_NSB_IJNSB_IJllllEEESE_S10_EEESL_S1Y_NS1N_6fusion15FusionCallbacksIS1R_NS1Z_17LinearCombinationISL_fSL_fLNS_15FloatRoundStyleE2EEES1T_S1W_JEEENSA_5SM1004TMEM4LOAD26SM100_TMEM_LOAD_32dp32b64xENSA_20SM90_TMA_LOAD_IM2COLES1I_NSA_39AutoVectorizingCopyWithAssumedAlignmentILi128EEENSA_21SM90_TMA_STORE_IM2COLES1I_S2B_S2B_EEEvvEEEEvNT_6ParamsE --------------------------
	.section	.nv.shared._ZN7cutlass13device_kernelINS_4conv6kernel13ConvUniversalINS1_16ConvProblemShapeILNS1_8OperatorE0ELi3EEENS1_10collective14CollectiveConvINS1_47MainloopSm100TmaUmmaWarpSpecializedImplicitGemmILS5_0ELi20ELi3ELi1ELi2EN4cute5tupleIJNSA_1CILi2EEENSC_ILi1EEESE_EEEEENSB_IJNSC_ILi256EEENSC_ILi64EEENSB_IJSI_EEEEEENS_12float_e4m3_tESL_NSA_8TiledMMAINSA_8MMA_AtomIJNSA_10MMA_TraitsINSA_25SM100_MMA_F8F6F4_2x1SM_SSEJSL_SL_fSH_SI_NSA_17integral_constantINSA_4UMMA5MajorELSS_0EEEST_NSQ_INSR_7ScaleInELSU_0EEESV_EEEEEENSA_6LayoutINSB_IJSE_SE_SE_EEENSB_IJNSC_ILi0EEES10_S10_EEEEENSB_IJNSA_10UnderscoreES13_S13_EEEEENS7_6detail27Sm100ImplicitGemmTileTraitsINSA_25SM100_TMA_2SM_LOAD_IM2COLENSA_14ComposedLayoutINSA_7SwizzleILi2ELi4ELi3EEENSA_18smem_ptr_flag_bitsILi8EEENSY_INSB_IJNSC_ILi8EEESI_EEENSB_IJSI_SE_EEEEEEEvEENS17_INSA_18SM100_TMA_2SM_LOADES1I_vEEEENS_8epilogue10collective18CollectiveEpilogueINS1N_23Sm100TmaWarpSpecializedILi1ELi1ELi64ELb0ELb0EEEJNSB_IJNSC_ILi128EEESI_SJ_EEENSB_IJNSY_IS1S_SE_EENSY_ISI_SE_EEEEESL_NSB_IJNSB_IJllllEEESE_S10_EEESL_S1Y_NS1N_6fusion15FusionCallbacksIS1R_NS1Z_17LinearCombinationISL_fSL_fLNS_15FloatRoundStyleE2EEES1T_S1W_JEEENSA_5SM1004TMEM4LOAD26SM100_TMEM_LOAD_32dp32b64xENSA_20SM90_TMA_LOAD_IM2COLES1I_NSA_39AutoVectorizingCopyWithAssumedAlignmentILi128EEENSA_21SM90_TMA_STORE_IM2COLES1I_S2B_S2B_EEEvvEEEEvNT_6ParamsE,"aw",@nobits
	.sectionflags	@""
	.align	16
	.zero		1024


//--------------------- .nv.shared.reserved.0     --------------------------
	.section	.nv.shared.reserved.0,"aw",@nobits
	.weak		__nv_reservedSMEM_offset_0_alias
	.size		__nv_reservedSMEM_offset_0_alias, 0, 64
	.other		__nv_reservedSMEM_offset_0_alias,@"STO_CUDA_RESERVED_SHARED STV_DEFAULT"
__nv_reservedSMEM_offset_0_alias:
	.zero		0
.nv.shared.reserved.0:
	.zero		64
	.weak		__nv_reservedSMEM_tcgen05_partition
	.type		__nv_reservedSMEM_tcgen05_partition,@object
	.size		__nv_reservedSMEM_tcgen05_partition,(.L_0 - __nv_reservedSMEM_tcgen05_partition)
__nv_reservedSMEM_tcgen05_partition:
	.zero		32
.L_0:


//--------------------- .nv.global                --------------------------
	.section	.nv.global,"aw",@nobits
.nv.global:
	.type		_ZN39_INTERNAL_56f00d94_4_k_cu_c7f06687_31014cute1_E,@object
	.size		_ZN39_INTERNAL_56f00d94_4_k_cu_c7f06687_31014cute1_E,(_ZN39_INTERNAL_56f00d94_4_k_cu_c7f06687_31014cuda3std3__45__cpo6cbeginE - _ZN39_INTERNAL_56f00d94_4_k_cu_c7f06687_31014cute1_E)
_ZN39_INTERNAL_56f00d94_4_k_cu_c7f06687_31014cute1_E:
	.zero		1
	.type		_ZN39_INTERNAL_56f00d94_4_k_cu_c7f06687_31014cuda3std3__45__cpo6cbeginE,@object
	.size		_ZN39_INTERNAL_56f00d94_4_k_cu_c7f06687_31014cuda3std3__45__cpo6cbeginE,(_ZN39_INTERNAL_56f00d94_4_k_cu_c7f06687_31014cuda3std3__48in_placeE - _ZN39_INTERNAL_56f00d94_4_k_cu_c7f06687_31014cuda3std3__45__cpo6cbeginE)
_ZN39_INTERNAL_56f00d94_4_k_cu_c7f06687_31014cuda3std3__45__cpo6cbeginE:
	.zero		1
	.type		_ZN39_INTERNAL_56f00d94_4_k_cu_c7f06687_31014cuda3std3__48in_placeE,@object
	.size		_ZN39_INTERNAL_56f00d94_4_k_cu_c7f06687_31014cuda3std3__48in_placeE,(_ZN39_INTERNAL_56f00d94_4_k_cu_c7f06687_31014cuda3std6ranges3__45__cpo9iter_moveE - _ZN39_INTERNAL_56f00d94_4_k_cu_c7f06687_31014cuda3std3__48in_placeE)
_ZN39_INTERNAL_56f00d94_4_k_cu_c7f06687_31014cuda3std3__48in_placeE:
	.zero		1
	.type		_ZN39_INTERNAL_56f00d94_4_k_cu_c7f06687_31014cuda3std6ranges3__45__cpo9iter_moveE,@object
	.size		_ZN39_INTERNAL_56f00d94_4_k_cu_c7f06687_31014cuda3std6ranges3__45__cpo9iter_moveE,(_ZN39_INTERNAL_56f00d94_4_k_cu_c7f06687_31014cuda3std3__45__cpo5beginE - _ZN39_INTERNAL_56f00d94_4_k_cu_c7f06687_31014cuda3std6ranges3__45__cpo9iter_moveE)
_ZN39_INTERNAL_56f00d94_4_k_cu_c7f06687_31014cuda3std6ranges3__45__cpo9iter_moveE:
	.zero		1
	.type		_ZN39_INTERNAL_56f00d94_4_k_cu_c7f06687_31014cuda3std3__45__cpo5beginE,@object
	.size		_ZN39_INTERNAL_56f00d94_4_k_cu_c7f06687_31014cuda3std3__45__cpo5beginE,(_ZN39_INTERNAL_56f00d94_4_k_cu_c7f06687_31014cuda3std3__441_GLOBAL__N__56f00d94_4_k_cu_c7f06687_31016ignoreE - _ZN39_INTERNAL_56f00d94_4_k_cu_c7f06687_31014cuda3std3__45__cpo5beginE)
_ZN39_INTERNAL_56f00d94_4_k_cu_c7f06687_31014cuda3std3__45__cpo5beginE:
	.zero		1
	.type		_ZN39_INTERNAL_56f00d94_4_k_cu_c7f06687_31014cuda3std3__441_GLOBAL__N__56f00d94_4_k_cu_c7f06687_31016ignoreE,@object
	.size		_ZN39_INTERNAL_56f00d94_4_k_cu_c7f06687_31014cuda3std3__441_GLOBAL__N__56f00d94_4_k_cu_c7f06687_31016ignoreE,(_ZN39_INTERNAL_56f00d94_4_k_cu_c7f06687_31014cute7productE - _ZN39_INTERNAL_56f00d94_4_k_cu_c7f06687_31014cuda3std3__441_GLOBAL__N__56f00d94_4_k_cu_c7f06687_31016ignoreE)
_ZN39_INTERNAL_56f00d94_4_k_cu_c7f06687_31014cuda3std3__441_GLOBAL__N__56f00d94_4_k_cu_c7f06687_31016ignoreE:
	.zero		1
	.type		_ZN39_INTERNAL_56f00d94_4_k_cu_c7f06687_31014cute7productE,@object
	.size		_ZN39_INTERNAL_56f00d94_4_k_cu_c7f06687_31014cute7productE,(_ZN39_INTERNAL_56f00d94_4_k_cu_c7f06687_31014cuda3std3__45__cpo3endE - _ZN39_INTERNAL_56f00d94_4_k_cu_c7f06687_31014cute7productE)
_ZN39_INTERNAL_56f00d94_4_k_cu_c7f06687_31014cute7productE:
	.zero		1
	.type		_ZN39_INTERNAL_56f00d94_4_k_cu_c7f06687_31014cuda3std3__45__cpo3endE,@object
	.size		_ZN39_INTERNAL_56f00d94_4_k_cu_c7f06687_31014cuda3std3__45__cpo3endE,(_ZN39_INTERNAL_56f00d94_4_k_cu_c7f06687_31014cuda3std3__419piecewise_constructE - _ZN39_INTERNAL_56f00d94_4_k_cu_c7f06687_31014cuda3std3__45__cpo3endE)
_ZN39_INTERNAL_56f00d94_4_k_cu_c7f06687_31014cuda3std3__45__cpo3endE:
	.zero		1
	.type		_ZN39_INTERNAL_56f00d94_4_k_cu_c7f06687_31014cuda3std3__419piecewise_constructE,@object
	.size		_ZN39_INTERNAL_56f00d94_4_k_cu_c7f06687_31014cuda3std3__419piecewise_constructE,(_ZN39_INTERNAL_56f00d94_4_k_cu_c7f06687_31014cuda3std3__45__cpo4cendE - _ZN39_INTERNAL_56f00d94_4_k_cu_c7f06687_31014cuda3std3__419piecewise_constructE)
_ZN39_INTERNAL_56f00d94_4_k_cu_c7f06687_31014cuda3std3__419piecewise_constructE:
	.zero		1
	.type		_ZN39_INTERNAL_56f00d94_4_k_cu_c7f06687_31014cuda3std3__45__cpo4cendE,@object
	.size		_ZN39_INTERNAL_56f00d94_4_k_cu_c7f06687_31014cuda3std3__45__cpo4cendE,(_ZN39_INTERNAL_56f00d94_4_k_cu_c7f06687_31014cuda3std6ranges3__45__cpo4swapE - _ZN39_INTERNAL_56f00d94_4_k_cu_c7f06687_31014cuda3std3__45__cpo4cendE)
_ZN39_INTERNAL_56f00d94_4_k_cu_c7f06687_31014cuda3std3__45__cpo4cendE:
	.zero		1
	.type		_ZN39_INTERNAL_56f00d94_4_k_cu_c7f06687_31014cuda3std6ranges3__45__cpo4swapE,@object
	.size		_ZN39_INTERNAL_56f00d94_4_k_cu_c7f06687_31014cuda3std6ranges3__45__cpo4swapE,(.L_10 - _ZN39_INTERNAL_56f00d94_4_k_cu_c7f06687_31014cuda3std6ranges3__45__cpo4swapE)
_ZN39_INTERNAL_56f00d94_4_k_cu_c7f06687_31014cuda3std6ranges3__45__cpo4swapE:
	.zero		1
.L_10:


//--------------------- .nv.constant0._ZN7cutlass13device_kernelINS_4conv6kernel13ConvUniversalINS1_16ConvProblemShapeILNS1_8OperatorE0ELi3EEENS1_10collective14CollectiveConvINS1_47MainloopSm100TmaUmmaWarpSpecializedImplicitGemmILS5_0ELi20ELi3ELi1ELi2EN4cute5tupleIJNSA_1CILi2EEENSC_ILi1EEESE_EEEEENSB_IJNSC_ILi256EEENSC_ILi64EEENSB_IJSI_EEEEEENS_12float_e4m3_tESL_NSA_8TiledMMAINSA_8MMA_AtomIJNSA_10MMA_TraitsINSA_25SM100_MMA_F8F6F4_2x1SM_SSEJSL_SL_fSH_SI_NSA_17integral_constantINSA_4UMMA5MajorELSS_0EEEST_NSQ_INSR_7ScaleInELSU_0EEESV_EEEEEENSA_6LayoutINSB_IJSE_SE_SE_EEENSB_IJNSC_ILi0EEES10_S10_EEEEENSB_IJNSA_10UnderscoreES13_S13_EEEEENS7_6detail27Sm100ImplicitGemmTileTraitsINSA_25SM100_TMA_2SM_LOAD_IM2COLENSA_14ComposedLayoutINSA_7SwizzleILi2ELi4ELi3EEENSA_18smem_ptr_flag_bitsILi8EEENSY_INSB_IJNSC_ILi8EEESI_EEENSB_IJSI_SE_EEEEEEEvEENS17_INSA_18SM100_TMA_2SM_LOADES1I_vEEEENS_8epilogue10collective18CollectiveEpilogueINS1N_23Sm100TmaWarpSpecializedILi1ELi1ELi64ELb0ELb0EEEJNSB_IJNSC_ILi128EEESI_SJ_EEENSB_IJNSY_IS1S_SE_EENSY_ISI_SE_EEEEESL_NSB_IJNSB_IJllllEEESE_S10_EEESL_S1Y_NS1N_6fusion15FusionCallbacksIS1R_NS1Z_17LinearCombinationISL_fSL_fLNS_15FloatRoundStyleE2EEES1T_S1W_JEEENSA_5SM1004TMEM4LOAD26SM100_TMEM_LOAD_32dp32b64xENSA_20SM90_TMA_LOAD_IM2COLES1I_NSA_39AutoVectorizingCopyWithAssumedAlignmentILi128EEENSA_21SM90_TMA_STORE_IM2COLES1I_S2B_S2B_EEEvvEEEEvNT_6ParamsE --------------------------
	.section	.nv.constant0._ZN7cutlass13device_kernelINS_4conv6kernel13ConvUniversalINS1_16ConvProblemShapeILNS1_8OperatorE0ELi3EEENS1_10collective14CollectiveConvINS1_47MainloopSm100TmaUmmaWarpSpecializedImplicitGemmILS5_0ELi20ELi3ELi1ELi2EN4cute5tupleIJNSA_1CILi2EEENSC_ILi1EEESE_EEEEENSB_IJNSC_ILi256EEENSC_ILi64EEENSB_IJSI_EEEEEENS_12float_e4m3_tESL_NSA_8TiledMMAINSA_8MMA_AtomIJNSA_10MMA_TraitsINSA_25SM100_MMA_F8F6F4_2x1SM_SSEJSL_SL_fSH_SI_NSA_17integral_constantINSA_4UMMA5MajorELSS_0EEEST_NSQ_INSR_7ScaleInELSU_0EEESV_EEEEEENSA_6LayoutINSB_IJSE_SE_SE_EEENSB_IJNSC_ILi0EEES10_S10_EEEEENSB_IJNSA_10UnderscoreES13_S13_EEEEENS7_6detail27Sm100ImplicitGemmTileTraitsINSA_25SM100_TMA_2SM_LOAD_IM2COLENSA_14ComposedLayoutINSA_7SwizzleILi2ELi4ELi3EEENSA_18smem_ptr_flag_bitsILi8EEENSY_INSB_IJNSC_ILi8EEESI_EEENSB_IJSI_SE_EEEEEEEvEENS17_INSA_18SM100_TMA_2SM_LOADES1I_vEEEENS_8epilogue10collective18CollectiveEpilogueINS1N_23Sm100TmaWarpSpecializedILi1ELi1ELi64ELb0ELb0EEEJNSB_IJNSC_ILi128EEESI_SJ_EEENSB_IJNSY_IS1S_SE_EENSY_ISI_SE_EEEEESL_NSB_IJNSB_IJllllEEESE_S10_EEESL_S1Y_NS1N_6fusion15FusionCallbacksIS1R_NS1Z_17LinearCombinationISL_fSL_fLNS_15FloatRoundStyleE2EEES1T_S1W_JEEENSA_5SM1004TMEM4LOAD26SM100_TMEM_LOAD_32dp32b64xENSA_20SM90_TMA_LOAD_IM2COLES1I_NSA_39AutoVectorizingCopyWithAssumedAlignmentILi128EEENSA_21SM90_TMA_STORE_IM2COLES1I_S2B_S2B_EEEvvEEEEvNT_6ParamsE,"a",@progbits
	.sectionflags	@""
	.align	4
.nv.constant0._ZN7cutlass13device_kernelINS_4conv6kernel13ConvUniversalINS1_16ConvProblemShapeILNS1_8OperatorE0ELi3EEENS1_10collective14CollectiveConvINS1_47MainloopSm100TmaUmmaWarpSpecializedImplicitGemmILS5_0ELi20ELi3ELi1ELi2EN4cute5tupleIJNSA_1CILi2EEENSC_ILi1EEESE_EEEEENSB_IJNSC_ILi256EEENSC_ILi64EEENSB_IJSI_EEEEEENS_12float_e4m3_tESL_NSA_8TiledMMAINSA_8MMA_AtomIJNSA_10MMA_TraitsINSA_25SM100_MMA_F8F6F4_2x1SM_SSEJSL_SL_fSH_SI_NSA_17integral_constantINSA_4UMMA5MajorELSS_0EEEST_NSQ_INSR_7ScaleInELSU_0EEESV_EEEEEENSA_6LayoutINSB_IJSE_SE_SE_EEENSB_IJNSC_ILi0EEES10_S10_EEEEENSB_IJNSA_10UnderscoreES13_S13_EEEEENS7_6detail27Sm100ImplicitGemmTileTraitsINSA_25SM100_TMA_2SM_LOAD_IM2COLENSA_14ComposedLayoutINSA_7SwizzleILi2ELi4ELi3EEENSA_18smem_ptr_flag_bitsILi8EEENSY_INSB_IJNSC_ILi8EEESI_EEENSB_IJSI_SE_EEEEEEEvEENS17_INSA_18SM100_TMA_2SM_LOADES1I_vEEEENS_8epilogue10collective18CollectiveEpilogueINS1N_23Sm100TmaWarpSpecializedILi1ELi1ELi64ELb0ELb0EEEJNSB_IJNSC_ILi128EEESI_SJ_EEENSB_IJNSY_IS1S_SE_EENSY_ISI_SE_EEEEESL_NSB_IJNSB_IJllllEEESE_S10_EEESL_S1Y_NS1N_6fusion15FusionCallbacksIS1R_NS1Z_17LinearCombinationISL_fSL_fLNS_15FloatRoundStyleE2EEES1T_S1W_JEEENSA_5SM1004TMEM4LOAD26SM100_TMEM_LOAD_32dp32b64xENSA_20SM90_TMA_LOAD_IM2COLES1I_NSA_39AutoVectorizingCopyWithAssumedAlignmentILi128EEENSA_21SM90_TMA_STORE_IM2COLES1I_S2B_S2B_EEEvvEEEEvNT_6ParamsE:
	.zero		3200


//--------------------- SYMBOLS --------------------------

	.type		.nv.reservedSmem.offset0,@object
	.size		.nv.reservedSmem.offset0,0x4
	.type		.nv.reservedSmem.cap,@object
	.size		.nv.reservedSmem.cap,0x4
	.type		__assertfail,@function
